	.headerflags	@"EF_CUDA_TEXMODE_UNIFIED EF_CUDA_64BIT_ADDRESS EF_CUDA_SM89 EF_CUDA_VIRTUAL_SM(EF_CUDA_SM89)"
	.elftype	@"ET_EXEC"


//--------------------- .nv.info                  --------------------------
	.section	.nv.info,"",@"SHT_CUDA_INFO"
	.align	4


	//----- nvinfo : EIATTR_REGCOUNT
	.align		4
        /*0000*/ 	.byte	0x04, 0x2f
        /*0002*/ 	.short	(.L_1 - .L_0)
	.align		4
.L_0:
        /*0004*/ 	.word	index@(triton__0d1d2d3d4d5d6d7d8d9d10d1112de)
        /*0008*/ 	.word	0x00000048


	//----- nvinfo : EIATTR_MAX_STACK_SIZE
	.align		4
.L_1:
        /*000c*/ 	.byte	0x04, 0x23
        /*000e*/ 	.short	(.L_3 - .L_2)
	.align		4
.L_2:
        /*0010*/ 	.word	index@(triton__0d1d2d3d4d5d6d7d8d9d10d1112de)
        /*0014*/ 	.word	0x00000000


	//----- nvinfo : EIATTR_MIN_STACK_SIZE
	.align		4
.L_3:
        /*0018*/ 	.byte	0x04, 0x12
        /*001a*/ 	.short	(.L_5 - .L_4)
	.align		4
.L_4:
        /*001c*/ 	.word	index@(triton__0d1d2d3d4d5d6d7d8d9d10d1112de)
        /*0020*/ 	.word	0x00000000


	//----- nvinfo : EIATTR_FRAME_SIZE
	.align		4
.L_5:
        /*0024*/ 	.byte	0x04, 0x11
        /*0026*/ 	.short	(.L_7 - .L_6)
	.align		4
.L_6:
        /*0028*/ 	.word	index@(triton__0d1d2d3d4d5d6d7d8d9d10d1112de)
        /*002c*/ 	.word	0x00000000
.L_7:


//--------------------- .nv.info.triton__0d1d2d3d4d5d6d7d8d9d10d1112de --------------------------
	.section	.nv.info.triton__0d1d2d3d4d5d6d7d8d9d10d1112de,"",@"SHT_CUDA_INFO"
	.align	4


	//----- nvinfo : EIATTR_CUDA_API_VERSION
	.align		4
        /*0000*/ 	.byte	0x04, 0x37
        /*0002*/ 	.short	(.L_9 - .L_8)
.L_8:
        /*0004*/ 	.word	0x0000007b


	//----- nvinfo : EIATTR_PARAM_CBANK
	.align		4
.L_9:
        /*0008*/ 	.byte	0x04, 0x0a
        /*000a*/ 	.short	(.L_11 - .L_10)
	.align		4
.L_10:
        /*000c*/ 	.word	index@(.nv.constant0.triton__0d1d2d3d4d5d6d7d8d9d10d1112de)
        /*0010*/ 	.short	0x0160
        /*0012*/ 	.short	0x0060


	//----- nvinfo : EIATTR_CBANK_PARAM_SIZE
	.align		4
.L_11:
        /*0014*/ 	.byte	0x03, 0x19
        /*0016*/ 	.short	0x0060


	//----- nvinfo : EIATTR_KPARAM_INFO
	.align		4
        /*0018*/ 	.byte	0x04, 0x17
        /*001a*/ 	.short	(.L_13 - .L_12)
.L_12:
        /*001c*/ 	.word	0x00000000
        /*0020*/ 	.short	0x000c
        /*0022*/ 	.short	0x005c
        /*0024*/ 	.byte	0x00, 0xf0, 0x11, 0x00


	//----- nvinfo : EIATTR_KPARAM_INFO
	.align		4
.L_13:
        /*0028*/ 	.byte	0x04, 0x17
        /*002a*/ 	.short	(.L_15 - .L_14)
.L_14:
        /*002c*/ 	.word	0x00000000
        /*0030*/ 	.short	0x000b
        /*0032*/ 	.short	0x0058
        /*0034*/ 	.byte	0x00, 0xf0, 0x11, 0x00


	//----- nvinfo : EIATTR_KPARAM_INFO
	.align		4
.L_15:
        /*0038*/ 	.byte	0x04, 0x17
        /*003a*/ 	.short	(.L_17 - .L_16)
.L_16:
        /*003c*/ 	.word	0x00000000
        /*0040*/ 	.short	0x000a
        /*0042*/ 	.short	0x0050
        /*0044*/ 	.byte	0x00, 0xf0, 0x21, 0x00


	//----- nvinfo : EIATTR_KPARAM_INFO
	.align		4
.L_17:
        /*0048*/ 	.byte	0x04, 0x17
        /*004a*/ 	.short	(.L_19 - .L_18)
.L_18:
        /*004c*/ 	.word	0x00000000
        /*0050*/ 	.short	0x0009
        /*0052*/ 	.short	0x0048
        /*0054*/ 	.byte	0x00, 0xf0, 0x21, 0x00


	//----- nvinfo : EIATTR_KPARAM_INFO
	.align		4
.L_19:
        /*0058*/ 	.byte	0x04, 0x17
        /*005a*/ 	.short	(.L_21 - .L_20)
.L_20:
        /*005c*/ 	.word	0x00000000
        /*0060*/ 	.short	0x0008
        /*0062*/ 	.short	0x0040
        /*0064*/ 	.byte	0x00, 0xf0, 0x21, 0x00


	//----- nvinfo : EIATTR_KPARAM_INFO
	.align		4
.L_21:
        /*0068*/ 	.byte	0x04, 0x17
        /*006a*/ 	.short	(.L_23 - .L_22)
.L_22:
        /*006c*/ 	.word	0x00000000
        /*0070*/ 	.short	0x0007
        /*0072*/ 	.short	0x0038
        /*0074*/ 	.byte	0x00, 0xf0, 0x21, 0x00


	//----- nvinfo : EIATTR_KPARAM_INFO
	.align		4
.L_23:
        /*0078*/ 	.byte	0x04, 0x17
        /*007a*/ 	.short	(.L_25 - .L_24)
.L_24:
        /*007c*/ 	.word	0x00000000
        /*0080*/ 	.short	0x0006
        /*0082*/ 	.short	0x0030
        /*0084*/ 	.byte	0x00, 0xf0, 0x21, 0x00


	//----- nvinfo : EIATTR_KPARAM_INFO
	.align		4
.L_25:
        /*0088*/ 	.byte	0x04, 0x17
        /*008a*/ 	.short	(.L_27 - .L_26)
.L_26:
        /*008c*/ 	.word	0x00000000
        /*0090*/ 	.short	0x0005
        /*0092*/ 	.short	0x0028
        /*0094*/ 	.byte	0x00, 0xf0, 0x21, 0x00


	//----- nvinfo : EIATTR_KPARAM_INFO
	.align		4
.L_27:
        /*0098*/ 	.byte	0x04, 0x17
        /*009a*/ 	.short	(.L_29 - .L_28)
.L_28:
        /*009c*/ 	.word	0x00000000
        /*00a0*/ 	.short	0x0004
        /*00a2*/ 	.short	0x0020
        /*00a4*/ 	.byte	0x00, 0xf0, 0x21, 0x00


	//----- nvinfo : EIATTR_KPARAM_INFO
	.align		4
.L_29:
        /*00a8*/ 	.byte	0x04, 0x17
        /*00aa*/ 	.short	(.L_31 - .L_30)
.L_30:
        /*00ac*/ 	.word	0x00000000
        /*00b0*/ 	.short	0x0003
        /*00b2*/ 	.short	0x0018
        /*00b4*/ 	.byte	0x00, 0xf0, 0x21, 0x00


	//----- nvinfo : EIATTR_KPARAM_INFO
	.align		4
.L_31:
        /*00b8*/ 	.byte	0x04, 0x17
        /*00ba*/ 	.short	(.L_33 - .L_32)
.L_32:
        /*00bc*/ 	.word	0x00000000
        /*00c0*/ 	.short	0x0002
        /*00c2*/ 	.short	0x0010
        /*00c4*/ 	.byte	0x00, 0xf0, 0x21, 0x00


	//----- nvinfo : EIATTR_KPARAM_INFO
	.align		4
.L_33:
        /*00c8*/ 	.byte	0x04, 0x17
        /*00ca*/ 	.short	(.L_35 - .L_34)
.L_34:
        /*00cc*/ 	.word	0x00000000
        /*00d0*/ 	.short	0x0001
        /*00d2*/ 	.short	0x0008
        /*00d4*/ 	.byte	0x00, 0xf0, 0x21, 0x00


	//----- nvinfo : EIATTR_KPARAM_INFO
	.align		4
.L_35:
        /*00d8*/ 	.byte	0x04, 0x17
        /*00da*/ 	.short	(.L_37 - .L_36)
.L_36:
        /*00dc*/ 	.word	0x00000000
        /*00e0*/ 	.short	0x0000
        /*00e2*/ 	.short	0x0000
        /*00e4*/ 	.byte	0x00, 0xf0, 0x21, 0x00


	//----- nvinfo : EIATTR_MAXREG_COUNT
	.align		4
.L_37:
        /*00e8*/ 	.byte	0x03, 0x1b
        /*00ea*/ 	.short	0x00ff


	//----- nvinfo : EIATTR_COOP_GROUP_MASK_REGIDS
	.align		4
        /*00ec*/ 	.byte	0x04, 0x29
        /*00ee*/ 	.short	(.L_39 - .L_38)


	//   ....[0]....
.L_38:
        /*00f0*/ 	.word	0xffffffff


	//   ....[1]....
        /*00f4*/ 	.word	0xffffffff


	//   ....[2]....
        /*00f8*/ 	.word	0xffffffff


	//   ....[3]....
        /*00fc*/ 	.word	0xffffffff


	//   ....[4]....
        /*0100*/ 	.word	0xffffffff


	//   ....[5]....
        /*0104*/ 	.word	0xffffffff


	//   ....[6]....
        /*0108*/ 	.word	0xffffffff


	//   ....[7]....
        /*010c*/ 	.word	0xffffffff


	//   ....[8]....
        /*0110*/ 	.word	0xffffffff


	//   ....[9]....
        /*0114*/ 	.word	0xffffffff


	//   ....[10]....
        /*0118*/ 	.word	0xffffffff


	//   ....[11]....
        /*011c*/ 	.word	0xffffffff


	//   ....[12]....
        /*0120*/ 	.word	0xffffffff


	//   ....[13]....
        /*0124*/ 	.word	0xffffffff


	//   ....[14]....
        /*0128*/ 	.word	0xffffffff


	//   ....[15]....
        /*012c*/ 	.word	0xffffffff


	//----- nvinfo : EIATTR_COOP_GROUP_INSTR_OFFSETS
	.align		4
.L_39:
        /*0130*/ 	.byte	0x04, 0x28
        /*0132*/ 	.short	(.L_41 - .L_40)


	//   ....[0]....
.L_40:
        /*0134*/ 	.word	0x00000e80


	//   ....[1]....
        /*0138*/ 	.word	0x00000ea0


	//   ....[2]....
        /*013c*/ 	.word	0x00000ed0


	//   ....[3]....
        /*0140*/ 	.word	0x00000ef0


	//   ....[4]....
        /*0144*/ 	.word	0x00000f10


	//   ....[5]....
        /*0148*/ 	.word	0x00000f70


	//   ....[6]....
        /*014c*/ 	.word	0x00000f90


	//   ....[7]....
        /*0150*/ 	.word	0x00000fd0


	//   ....[8]....
        /*0154*/ 	.word	0x00002240


	//   ....[9]....
        /*0158*/ 	.word	0x00002270


	//   ....[10]....
        /*015c*/ 	.word	0x00002290


	//   ....[11]....
        /*0160*/ 	.word	0x000022b0


	//   ....[12]....
        /*0164*/ 	.word	0x000022d0


	//   ....[13]....
        /*0168*/ 	.word	0x00002340


	//   ....[14]....
        /*016c*/ 	.word	0x00002360


	//   ....[15]....
        /*0170*/ 	.word	0x00002380


	//----- nvinfo : EIATTR_EXIT_INSTR_OFFSETS
	.align		4
.L_41:
        /*0174*/ 	.byte	0x04, 0x1c
        /*0176*/ 	.short	(.L_43 - .L_42)


	//   ....[0]....
.L_42:
        /*0178*/ 	.word	0x00002b10


	//----- nvinfo : EIATTR_MAX_THREADS
	.align		4
.L_43:
        /*017c*/ 	.byte	0x04, 0x05
        /*017e*/ 	.short	(.L_45 - .L_44)
.L_44:
        /*0180*/ 	.word	0x00000100
        /*0184*/ 	.word	0x00000001
        /*0188*/ 	.word	0x00000001
.L_45:


//--------------------- .nv.rel.action            --------------------------
	.section	.nv.rel.action,"",@"SHT_CUDA_RELOCINFO"
	.align	8
	.sectionentsize	8
        /*0000*/ 	.byte	0x73, 0x00, 0x00, 0x00, 0x00, 0x00, 0x00, 0x00, 0x00, 0x00, 0x00, 0x11, 0x25, 0x00, 0x05, 0x36


//--------------------- .nv.constant0.triton__0d1d2d3d4d5d6d7d8d9d10d1112de --------------------------
	.section	.nv.constant0.triton__0d1d2d3d4d5d6d7d8d9d10d1112de,"a",@progbits
	.align	4
.nv.constant0.triton__0d1d2d3d4d5d6d7d8d9d10d1112de:
	.zero		448


//--------------------- .text.triton__0d1d2d3d4d5d6d7d8d9d10d1112de --------------------------
	.section	.text.triton__0d1d2d3d4d5d6d7d8d9d10d1112de,"ax",@progbits
	.sectionflags	@"SHF_BARRIERS=1"
	.sectioninfo	@"SHI_REGISTERS=72"
	.align	128
        .global         triton__0d1d2d3d4d5d6d7d8d9d10d1112de
        .type           triton__0d1d2d3d4d5d6d7d8d9d10d1112de,@function
        .size           triton__0d1d2d3d4d5d6d7d8d9d10d1112de,(.L_x_5 - triton__0d1d2d3d4d5d6d7d8d9d10d1112de)
        .other          triton__0d1d2d3d4d5d6d7d8d9d10d1112de,@"STO_CUDA_ENTRY STV_DEFAULT"
triton__0d1d2d3d4d5d6d7d8d9d10d1112de:
.text.triton__0d1d2d3d4d5d6d7d8d9d10d1112de:
[----:B------:R-:W-:-:S02]  /*0000*/  MOV R1, c[0x0][0x28] ;  /* 0x00000a0000017a02 */ /* 0x000fc40000000f00 */
[----:B------:R-:W0:Y:S01]  /*0010*/  S2R R2, SR_CTAID.X ;  /* 0x0000000000027919 */ /* 0x000e220000002500 */
[----:B------:R-:W-:Y:S01]  /*0020*/  MOV R5, 0x4 ;  /* 0x0000000400057802 */ /* 0x000fe20000000f00 */
[----:B------:R-:W-:Y:S01]  /*0030*/  ULDC.64 UR6, c[0x0][0x118] ;  /* 0x0000460000067ab9 */ /* 0x000fe20000000a00 */
[----:B------:R-:W-:Y:S01]  /*0040*/  MOV R0, RZ ;  /* 0x000000ff00007202 */ /* 0x000fe20000000f00 */
[----:B------:R-:W1:Y:S01]  /*0050*/  S2R R44, SR_TID.X ;  /* 0x00000000002c7919 */ /* 0x000e620000002100 */
[----:B------:R-:W-:Y:S01]  /*0060*/  CS2R R6, SRZ ;  /* 0x0000000000067805 */ /* 0x000fe2000001ff00 */
[----:B------:R-:W-:Y:S01]  /*0070*/  CS2R R46, SRZ ;  /* 0x00000000002e7805 */ /* 0x000fe2000001ff00 */
[----:B------:R-:W-:Y:S01]  /*0080*/  MOV R45, RZ ;  /* 0x000000ff002d7202 */ /* 0x000fe20000000f00 */
[----:B------:R-:W-:Y:S01]  /*0090*/  CS2R R50, SRZ ;  /* 0x0000000000327805 */ /* 0x000fe2000001ff00 */
[----:B------:R-:W-:Y:S02]  /*00a0*/  MOV R48, RZ ;  /* 0x000000ff00307202 */ /* 0x000fe40000000f00 */
[C---:B0-----:R-:W-:Y:S01]  /*00b0*/  ISETP.GE.AND P1, PT, R2.reuse, 0x4, PT ;  /* 0x000000040200780c */ /* 0x041fe20003f26270 */
[----:B------:R-:W-:Y:S01]  /*00c0*/  IMAD.WIDE R4, R2, R5, c[0x0][0x188] ;  /* 0x0000620002047625 */ /* 0x000fe200078e0205 */
[----:B-1----:R-:W-:-:S04]  /*00d0*/  LOP3.LUT R63, R44, 0xff, RZ, 0xc0, !PT ;  /* 0x000000ff2c3f7812 */ /* 0x002fc800078ec0ff */
[C---:B------:R-:W-:Y:S02]  /*00e0*/  SHF.L.U32 R62, R63.reuse, 0x3, RZ ;  /* 0x000000033f3e7819 */ /* 0x040fe400000006ff */
[----:B------:R-:W-:Y:S02]  /*00f0*/  SHF.R.U32.HI R49, RZ, 0x5, R44 ;  /* 0x00000005ff317819 */ /* 0x000fe4000001162c */
[----:B------:R-:W-:-:S03]  /*0100*/  SHF.L.U32 R3, R63, 0x2, RZ ;  /* 0x000000023f037819 */ /* 0x000fc600000006ff */
[----:B------:R0:W5:Y:S01]  /*0110*/  @!P1 LDG.E.EL R0, [R4.64] ;  /* 0x0000000604009981 */ /* 0x000162000c2e1900 */
[----:B------:R-:W-:Y:S02]  /*0120*/  UPLOP3.LUT UP0, UPT, UPT, UPT, UPT, 0x80, 0x0 ;  /* 0x000000000000789c */ /* 0x000fe40003f0f070 */
[----:B------:R-:W-:Y:S01]  /*0130*/  UMOV UR4, URZ ;  /* 0x0000003f00047c82 */ /* 0x000fe20008000000 */
[----:B0-----:R-:W-:Y:S02]  /*0140*/  SHF.R.S32.HI R5, RZ, 0x1f, R2 ;  /* 0x0000001fff057819 */ /* 0x001fe40000011402 */
[----:B------:R-:W-:-:S02]  /*0150*/  IADD3 R4, R62, 0x4, RZ ;  /* 0x000000043e047810 */ /* 0x000fc40007ffe0ff */
.L_x_0:
[----:B------:R-:W-:Y:S01]  /*0160*/  LOP3.LUT R57, R62, UR4, RZ, 0xfc, !PT ;  /* 0x000000043e397c12 */ /* 0x000fe2000f8efcff */
[----:B------:R-:W-:Y:S01]  /*0170*/  CS2R R8, SRZ ;  /* 0x0000000000087805 */ /* 0x000fe2000001ff00 */
[----:B------:R-:W-:Y:S01]  /*0180*/  MOV R37, 0x2 ;  /* 0x0000000200257802 */ /* 0x000fe20000000f00 */
[----:B------:R-:W-:Y:S01]  /*0190*/  CS2R R10, SRZ ;  /* 0x00000000000a7805 */ /* 0x000fe2000001ff00 */
[----:B------:R-:W-:Y:S01]  /*01a0*/  ISETP.GE.U32.AND P2, PT, R57, 0x900, PT ;  /* 0x000009003900780c */ /* 0x000fe20003f46070 */
[C---:B------:R-:W-:Y:S01]  /*01b0*/  IMAD R52, R2.reuse, 0x900, R57 ;  /* 0x0000090002347824 */ /* 0x040fe200078e0239 */
[----:B------:R-:W-:Y:S01]  /*01c0*/  CS2R R12, SRZ ;  /* 0x00000000000c7805 */ /* 0x000fe2000001ff00 */
[----:B------:R-:W-:Y:S01]  /*01d0*/  CS2R R14, SRZ ;  /* 0x00000000000e7805 */ /* 0x000fe2000001ff00 */
[----:B------:R-:W-:Y:S01]  /*01e0*/  ISETP.LT.AND P3, PT, R2, 0x4, !P2 ;  /* 0x000000040200780c */ /* 0x000fe20005761270 */
[----:B------:R-:W-:-:S04]  /*01f0*/  IMAD.WIDE R20, R52, R37, c[0x0][0x168] ;  /* 0x00005a0034147625 */ /* 0x000fc800078e0225 */
[----:B------:R-:W-:Y:S01]  /*0200*/  IMAD.WIDE R22, R52, R37, c[0x0][0x170] ;  /* 0x00005c0034167625 */ /* 0x000fe200078e0225 */
[----:B------:R-:W-:-:S07]  /*0210*/  IADD3 R16, P0, R62, UR4, RZ ;  /* 0x000000043e107c10 */ /* 0x000fce000ff1e0ff */
[----:B------:R0:W2:Y:S04]  /*0220*/  @P3 LDG.E.EL.128 R8, [R20.64] ;  /* 0x0000000614083981 */ /* 0x0000a8000c2e1d00 */
[----:B------:R1:W3:Y:S01]  /*0230*/  @P3 LDG.E.EL.128 R12, [R22.64] ;  /* 0x00000006160c3981 */ /* 0x0002e2000c2e1d00 */
[----:B------:R-:W-:Y:S01]  /*0240*/  IADD3.X R17, RZ, RZ, RZ, P0, !PT ;  /* 0x000000ffff117210 */ /* 0x000fe200007fe4ff */
[----:B------:R-:W-:Y:S01]  /*0250*/  CS2R R18, SRZ ;  /* 0x0000000000127805 */ /* 0x000fe2000001ff00 */
[C---:B------:R-:W-:Y:S02]  /*0260*/  SHF.L.U32 R54, R16.reuse, 0x2, RZ ;  /* 0x0000000210367819 */ /* 0x040fe400000006ff */
[----:B------:R-:W-:Y:S02]  /*0270*/  SHF.L.U64.HI R38, R16, 0x2, R17 ;  /* 0x0000000210267819 */ /* 0x000fe40000010211 */
[----:B------:R-:W-:Y:S01]  /*0280*/  IADD3 R28, P0, R54, c[0x0][0x178], RZ ;  /* 0x00005e00361c7a10 */ /* 0x000fe20007f1e0ff */
[----:B------:R-:W-:-:S03]  /*0290*/  CS2R R16, SRZ ;  /* 0x0000000000107805 */ /* 0x000fc6000001ff00 */
[----:B------:R-:W-:Y:S02]  /*02a0*/  IADD3.X R29, R38, c[0x0][0x17c], RZ, P0, !PT ;  /* 0x00005f00261d7a10 */ /* 0x000fe400007fe4ff */
[----:B------:R-:W-:Y:S01]  /*02b0*/  MOV R53, 0x4 ;  /* 0x0000000400357802 */ /* 0x000fe20000000f00 */
[----:B0-----:R-:W-:Y:S02]  /*02c0*/  CS2R R20, SRZ ;  /* 0x0000000000147805 */ /* 0x001fe4000001ff00 */
[----:B------:R0:W4:Y:S01]  /*02d0*/  @!P2 LDG.E.EL.128 R16, [R28.64+0x10] ;  /* 0x000010061c10a981 */ /* 0x000122000c2e1d00 */
[----:B-1----:R-:W-:Y:S01]  /*02e0*/  CS2R R22, SRZ ;  /* 0x0000000000167805 */ /* 0x002fe2000001ff00 */
[----:B------:R-:W-:Y:S01]  /*02f0*/  IMAD.WIDE.U32 R34, R57, R53, c[0x0][0x178] ;  /* 0x00005e0039227625 */ /* 0x000fe200078e0035 */
[----:B------:R-:W-:Y:S01]  /*0300*/  CS2R R24, SRZ ;  /* 0x0000000000187805 */ /* 0x000fe2000001ff00 */
[----:B------:R-:W-:Y:S02]  /*0310*/  CS2R R26, SRZ ;  /* 0x00000000001a7805 */ /* 0x000fe4000001ff00 */
[----:B------:R-:W-:Y:S01]  /*0320*/  IMAD.WIDE R36, R52, R37, c[0x0][0x180] ;  /* 0x0000600034247625 */ /* 0x000fe200078e0225 */
[----:B------:R1:W4:Y:S01]  /*0330*/  @!P2 LDG.E.EL.128 R20, [R34.64] ;  /* 0x000000062214a981 */ /* 0x000322000c2e1d00 */
[----:B------:R-:W-:-:S02]  /*0340*/  LOP3.LUT R33, R4, UR4, RZ, 0xfc, !PT ;  /* 0x0000000404217c12 */ /* 0x000fc4000f8efcff */
[----:B------:R-:W-:Y:S01]  /*0350*/  IADD3 R54, P0, R54, c[0x0][0x190], RZ ;  /* 0x0000640036367a10 */ /* 0x000fe20007f1e0ff */
[----:B------:R1:W4:Y:S01]  /*0360*/  @P3 LDG.E.EL.128 R24, [R36.64] ;  /* 0x0000000624183981 */ /* 0x000322000c2e1d00 */
[----:B0-----:R-:W-:Y:S01]  /*0370*/  CS2R R28, SRZ ;  /* 0x00000000001c7805 */ /* 0x001fe2000001ff00 */
[----:B------:R-:W-:Y:S01]  /*0380*/  CS2R R30, SRZ ;  /* 0x00000000001e7805 */ /* 0x000fe2000001ff00 */
[----:B------:R-:W-:Y:S01]  /*0390*/  IMAD R58, R2, 0x900, R33 ;  /* 0x00000900023a7824 */ /* 0x000fe200078e0221 */
[----:B------:R-:W-:Y:S01]  /*03a0*/  IADD3.X R55, R38, c[0x0][0x194], RZ, P0, !PT ;  /* 0x0000650026377a10 */ /* 0x000fe200007fe4ff */
[----:B------:R-:W-:Y:S01]  /*03b0*/  CS2R R32, SRZ ;  /* 0x0000000000207805 */ /* 0x000fe2000001ff00 */
[----:B-1----:R-:W-:Y:S01]  /*03c0*/  CS2R R34, SRZ ;  /* 0x0000000000227805 */ /* 0x002fe2000001ff00 */
[-C--:B------:R-:W-:Y:S02]  /*03d0*/  IMAD.WIDE R58, R58, R53.reuse, c[0x0][0x198] ;  /* 0x000066003a3a7625 */ /* 0x080fe400078e0235 */
[----:B------:R2:W4:Y:S04]  /*03e0*/  @!P2 LDG.E.EL.128 R28, [R54.64+0x10] ;  /* 0x00001006361ca981 */ /* 0x000528000c2e1d00 */
[----:B------:R0:W4:Y:S01]  /*03f0*/  @P3 LDG.E.EL.128 R32, [R58.64] ;  /* 0x000000063a203981 */ /* 0x000122000c2e1d00 */
[----:B------:R-:W-:Y:S01]  /*0400*/  CS2R R36, SRZ ;  /* 0x0000000000247805 */ /* 0x000fe2000001ff00 */
[----:B------:R-:W-:Y:S01]  /*0410*/  CS2R R38, SRZ ;  /* 0x0000000000267805 */ /* 0x000fe2000001ff00 */
[----:B------:R-:W-:Y:S01]  /*0420*/  IMAD.WIDE.U32 R56, R57, R53, c[0x0][0x190] ;  /* 0x0000640039387625 */ /* 0x000fe200078e0035 */
[----:B------:R-:W-:Y:S01]  /*0430*/  CS2R R40, SRZ ;  /* 0x0000000000287805 */ /* 0x000fe2000001ff00 */
[----:B------:R-:W-:-:S02]  /*0440*/  CS2R R42, SRZ ;  /* 0x00000000002a7805 */ /* 0x000fc4000001ff00 */
[----:B------:R-:W-:Y:S01]  /*0450*/  IMAD.WIDE R52, R52, R53, c[0x0][0x198] ;  /* 0x0000660034347625 */ /* 0x000fe200078e0235 */
[----:B------:R1:W4:Y:S04]  /*0460*/  @!P2 LDG.E.EL.128 R36, [R56.64] ;  /* 0x000000063824a981 */ /* 0x000328000c2e1d00 */
[----:B------:R0:W4:Y:S01]  /*0470*/  @P3 LDG.E.EL.128 R40, [R52.64] ;  /* 0x0000000634283981 */ /* 0x000122000c2e1d00 */
[----:B------:R-:W-:Y:S01]  /*0480*/  PLOP3.LUT P0, PT, PT, PT, UP0, 0x80, 0x0 ;  /* 0x000000000000781c */ /* 0x000fe20003f0f008 */
[----:B------:R-:W-:Y:S02]  /*0490*/  UPLOP3.LUT UP0, UPT, UPT, UPT, UPT, 0x40, 0x0 ;  /* 0x000000000000789c */ /* 0x000fe40003f0e870 */
[----:B------:R-:W-:Y:S01]  /*04a0*/  UMOV UR4, 0x800 ;  /* 0x0000080000047882 */ /* 0x000fe20000000000 */
[----:B--2---:R-:W-:-:S02]  /*04b0*/  SEL R54, R8, RZ, P3 ;  /* 0x000000ff08367207 */ /* 0x004fc40001800000 */
[----:B------:R-:W-:Y:S02]  /*04c0*/  SEL R9, R9, RZ, P3 ;  /* 0x000000ff09097207 */ /* 0x000fe40001800000 */
[----:B---3--:R-:W-:Y:S02]  /*04d0*/  SEL R12, R12, RZ, P3 ;  /* 0x000000ff0c0c7207 */ /* 0x008fe40001800000 */
[----:B------:R-:W-:Y:S02]  /*04e0*/  SEL R13, R13, RZ, P3 ;  /* 0x000000ff0d0d7207 */ /* 0x000fe40001800000 */
[----:B------:R-:W-:Y:S02]  /*04f0*/  SEL R55, R10, RZ, P3 ;  /* 0x000000ff0a377207 */ /* 0x000fe40001800000 */
[----:B------:R-:W-:Y:S02]  /*0500*/  SHF.L.U32 R8, R54, 0x10, RZ ;  /* 0x0000001036087819 */ /* 0x000fe400000006ff */
[----:B0-----:R-:W-:-:S02]  /*0510*/  SHF.L.U32 R59, R12, 0x10, RZ ;  /* 0x000000100c3b7819 */ /* 0x001fc400000006ff */
[----:B------:R-:W-:Y:S02]  /*0520*/  SEL R58, R14, RZ, P3 ;  /* 0x000000ff0e3a7207 */ /* 0x000fe40001800000 */
[C---:B------:R-:W-:Y:S01]  /*0530*/  PRMT R10, R9.reuse, 0x7632, R10 ;  /* 0x00007632090a7816 */ /* 0x040fe2000000000a */
[----:B------:R-:W-:Y:S01]  /*0540*/  FADD R8, R8, R59 ;  /* 0x0000003b08087221 */ /* 0x000fe20000000000 */
[----:B------:R-:W-:Y:S02]  /*0550*/  SHF.L.U32 R14, R9, 0x10, RZ ;  /* 0x00000010090e7819 */ /* 0x000fe400000006ff */
[----:B------:R-:W-:Y:S02]  /*0560*/  PRMT R9, R13, 0x7632, R9 ;  /* 0x000076320d097816 */ /* 0x000fe40000000009 */
[----:B------:R-:W-:Y:S02]  /*0570*/  SEL R11, R11, RZ, P3 ;  /* 0x000000ff0b0b7207 */ /* 0x000fe40001800000 */
[----:B------:R-:W-:-:S02]  /*0580*/  SEL R15, R15, RZ, P3 ;  /* 0x000000ff0f0f7207 */ /* 0x000fc40001800000 */
[----:B------:R-:W-:Y:S02]  /*0590*/  SHF.L.U32 R13, R13, 0x10, RZ ;  /* 0x000000100d0d7819 */ /* 0x000fe400000006ff */
[----:B------:R-:W-:Y:S02]  /*05a0*/  SHF.L.U32 R52, R10, 0x10, RZ ;  /* 0x000000100a347819 */ /* 0x000fe400000006ff */
[----:B------:R-:W-:Y:S01]  /*05b0*/  SHF.L.U32 R59, R9, 0x10, RZ ;  /* 0x00000010093b7819 */ /* 0x000fe200000006ff */
[----:B------:R-:W-:Y:S01]  /*05c0*/  FADD R10, R14, R13 ;  /* 0x0000000d0e0a7221 */ /* 0x000fe20000000000 */
[----:B-1----:R-:W-:Y:S02]  /*05d0*/  SHF.L.U32 R56, R11, 0x10, RZ ;  /* 0x000000100b387819 */ /* 0x002fe400000006ff */
[----:B------:R-:W-:Y:S01]  /*05e0*/  SHF.L.U32 R61, R15, 0x10, RZ ;  /* 0x000000100f3d7819 */ /* 0x000fe200000006ff */
[----:B------:R-:W-:Y:S01]  /*05f0*/  FADD R14, R52, R59 ;  /* 0x0000003b340e7221 */ /* 0x000fe20000000000 */
[----:B------:R-:W-:-:S02]  /*0600*/  SHF.L.U32 R53, R55, 0x10, RZ ;  /* 0x0000001037357819 */ /* 0x000fc400000006ff */
[----:B------:R-:W-:Y:S01]  /*0610*/  SHF.L.U32 R60, R58, 0x10, RZ ;  /* 0x000000103a3c7819 */ /* 0x000fe200000006ff */
[----:B------:R-:W-:Y:S01]  /*0620*/  FADD R13, R56, R61 ;  /* 0x0000003d380d7221 */ /* 0x000fe20000000000 */
[----:B------:R-:W-:Y:S02]  /*0630*/  PRMT R11, R11, 0x7632, R11 ;  /* 0x000076320b0b7816 */ /* 0x000fe4000000000b */
[----:B------:R-:W-:Y:S01]  /*0640*/  PRMT R15, R15, 0x7632, R15 ;  /* 0x000076320f0f7816 */ /* 0x000fe2000000000f */
[----:B------:R-:W-:Y:S01]  /*0650*/  FADD R9, R53, R60 ;  /* 0x0000003c35097221 */ /* 0x000fe20000000000 */
[----:B------:R-:W-:Y:S02]  /*0660*/  SHF.L.U32 R52, R11, 0x10, RZ ;  /* 0x000000100b347819 */ /* 0x000fe400000006ff */
[----:B------:R-:W-:Y:S02]  /*0670*/  SHF.L.U32 R15, R15, 0x10, RZ ;  /* 0x000000100f0f7819 */ /* 0x000fe400000006ff */
[----:B----4-:R-:W-:-:S02]  /*0680*/  SEL R16, R16, RZ, !P2 ;  /* 0x000000ff10107207 */ /* 0x010fc40005000000 */
[----:B------:R-:W-:Y:S01]  /*0690*/  SEL R53, R18, RZ, !P2 ;  /* 0x000000ff12357207 */ /* 0x000fe20005000000 */
[----:B------:R-:W-:Y:S01]  /*06a0*/  FADD R15, R52, R15 ;  /* 0x0000000f340f7221 */ /* 0x000fe20000000000 */
[----:B------:R-:W-:Y:S01]  /*06b0*/  SEL R17, R17, RZ, !P2 ;  /* 0x000000ff11117207 */ /* 0x000fe20005000000 */
[----:B------:R-:W-:Y:S01]  /*06c0*/  FADD R52, R16, 1 ;  /* 0x3f80000010347421 */ /* 0x000fe20000000000 */
[----:B------:R-:W-:Y:S01]  /*06d0*/  SEL R19, R19, RZ, !P2 ;  /* 0x000000ff13137207 */ /* 0x000fe20005000000 */
[----:B------:R-:W-:Y:S01]  /*06e0*/  FADD R16, R53, 1 ;  /* 0x3f80000035107421 */ /* 0x000fe20000000000 */
[----:B------:R-:W-:Y:S01]  /*06f0*/  PRMT R54, R54, 0x7632, R54 ;  /* 0x0000763236367816 */ /* 0x000fe20000000036 */
[----:B------:R-:W-:Y:S01]  /*0700*/  FADD R18, R17, 1 ;  /* 0x3f80000011127421 */ /* 0x000fe20000000000 */
[----:B------:R-:W-:Y:S01]  /*0710*/  PRMT R12, R12, 0x7632, R12 ;  /* 0x000076320c0c7816 */ /* 0x000fe2000000000c */
[----:B------:R-:W-:Y:S01]  /*0720*/  FMUL R13, R13, R16 ;  /* 0x000000100d0d7220 */ /* 0x000fe20000400000 */
[----:B------:R-:W-:Y:S01]  /*0730*/  SEL R17, R23, RZ, !P2 ;  /* 0x000000ff17117207 */ /* 0x000fe20005000000 */
[----:B------:R-:W-:Y:S01]  /*0740*/  FADD R16, R19, 1 ;  /* 0x3f80000013107421 */ /* 0x000fe20000000000 */
[----:B------:R-:W-:Y:S01]  /*0750*/  SHF.L.U32 R54, R54, 0x10, RZ ;  /* 0x0000001036367819 */ /* 0x000fe200000006ff */
[----:B------:R-:W-:Y:S01]  /*0760*/  FMUL R9, R9, R52 ;  /* 0x0000003409097220 */ /* 0x000fe20000400000 */
[----:B------:R-:W-:Y:S01]  /*0770*/  SHF.L.U32 R57, R12, 0x10, RZ ;  /* 0x000000100c397819 */ /* 0x000fe200000006ff */
[----:B------:R-:W-:Y:S01]  /*0780*/  FADD R17, R17, 1 ;  /* 0x3f80000011117421 */ /* 0x000fe20000000000 */
[----:B------:R-:W-:Y:S01]  /*0790*/  SEL R19, R22, RZ, !P2 ;  /* 0x000000ff16137207 */ /* 0x000fe20005000000 */
[----:B------:R-:W-:Y:S01]  /*07a0*/  FMUL R15, R15, R16 ;  /* 0x000000100f0f7220 */ /* 0x000fe20000400000 */
[----:B------:R-:W-:Y:S01]  /*07b0*/  SEL R21, R21, RZ, !P2 ;  /* 0x000000ff15157207 */ /* 0x000fe20005000000 */
[----:B------:R-:W-:Y:S01]  /*07c0*/  FADD R12, R54, R57 ;  /* 0x00000039360c7221 */ /* 0x000fe20000000000 */
[----:B------:R-:W-:Y:S01]  /*07d0*/  PRMT R55, R55, 0x7632, R55 ;  /* 0x0000763237377816 */ /* 0x000fe20000000037 */
[----:B------:R-:W-:Y:S01]  /*07e0*/  FADD R19, R19, 1 ;  /* 0x3f80000013137421 */ /* 0x000fe20000000000 */
[----:B------:R-:W-:Y:S01]  /*07f0*/  PRMT R58, R58, 0x7632, R58 ;  /* 0x000076323a3a7816 */ /* 0x000fe2000000003a */
[----:B------:R-:W-:Y:S01]  /*0800*/  FADD R21, R21, 1 ;  /* 0x3f80000015157421 */ /* 0x000fe20000000000 */
[----:B------:R-:W-:Y:S01]  /*0810*/  SEL R26, R26, RZ, P3 ;  /* 0x000000ff1a1a7207 */ /* 0x000fe20001800000 */
[----:B------:R-:W-:Y:S01]  /*0820*/  FMUL R14, R14, R17 ;  /* 0x000000110e0e7220 */ /* 0x000fe20000400000 */
[----:B------:R-:W-:Y:S01]  /*0830*/  SEL R27, R27, RZ, P3 ;  /* 0x000000ff1b1b7207 */ /* 0x000fe20001800000 */
[----:B------:R-:W-:Y:S01]  /*0840*/  FMUL R10, R10, R19 ;  /* 0x000000130a0a7220 */ /* 0x000fe20000400000 */
[----:B------:R-:W-:Y:S01]  /*0850*/  SHF.L.U32 R55, R55, 0x10, RZ ;  /* 0x0000001037377819 */ /* 0x000fe200000006ff */
[----:B------:R-:W-:Y:S01]  /*0860*/  FMUL R12, R12, R21 ;  /* 0x000000150c0c7220 */ /* 0x000fe20000400000 */
[----:B------:R-:W-:-:S02]  /*0870*/  SHF.L.U32 R58, R58, 0x10, RZ ;  /* 0x000000103a3a7819 */ /* 0x000fc400000006ff */
[----:B------:R-:W-:Y:S02]  /*0880*/  SEL R20, R20, RZ, !P2 ;  /* 0x000000ff14147207 */ /* 0x000fe40005000000 */
[----:B------:R-:W-:Y:S01]  /*0890*/  PRMT R16, R26, 0x7632, R16 ;  /* 0x000076321a107816 */ /* 0x000fe20000000010 */
[----:B------:R-:W-:Y:S01]  /*08a0*/  FADD R11, R55, R58 ;  /* 0x0000003a370b7221 */ /* 0x000fe20000000000 */
[----:B------:R-:W-:Y:S01]  /*08b0*/  PRMT R17, R27, 0x7632, R17 ;  /* 0x000076321b117816 */ /* 0x000fe20000000011 */
[----:B------:R-:W-:Y:S01]  /*08c0*/  FADD R23, R20, 1 ;  /* 0x3f80000014177421 */ /* 0x000fe20000000000 */
[----:B------:R-:W-:Y:S01]  /*08d0*/  SHF.L.U32 R19, R16, 0x10, RZ ;  /* 0x0000001010137819 */ /* 0x000fe200000006ff */
[----:B------:R-:W-:Y:S01]  /*08e0*/  FMUL R11, R11, R18 ;  /* 0x000000120b0b7220 */ /* 0x000fe20000400000 */
[----:B------:R-:W-:Y:S01]  /*08f0*/  SHF.L.U32 R21, R17, 0x10, RZ ;  /* 0x0000001011157819 */ /* 0x000fe200000006ff */
[----:B------:R-:W-:Y:S01]  /*0900*/  FMUL R8, R8, R23 ;  /* 0x0000001708087220 */ /* 0x000fe20000400000 */
[----:B------:R-:W-:Y:S01]  /*0910*/  SEL R29, R29, RZ, !P2 ;  /* 0x000000ff1d1d7207 */ /* 0x000fe20005000000 */
[-C--:B-----5:R-:W-:Y:S01]  /*0920*/  FMUL R18, R19, R0.reuse ;  /* 0x0000000013127220 */ /* 0x0a0fe20000400000 */
[----:B------:R-:W-:Y:S01]  /*0930*/  SEL R20, R30, RZ, !P2 ;  /* 0x000000ff1e147207 */ /* 0x000fe20005000000 */
[-C--:B------:R-:W-:Y:S01]  /*0940*/  FMUL R16, R21, R0.reuse ;  /* 0x0000000015107220 */ /* 0x080fe20000400000 */
[----:B------:R-:W-:Y:S01]  /*0950*/  SEL R31, R31, RZ, !P2 ;  /* 0x000000ff1f1f7207 */ /* 0x000fe20005000000 */
[----:B------:R-:W-:Y:S01]  /*0960*/  FADD R21, R29, 1 ;  /* 0x3f8000001d157421 */ /* 0x000fe20000000000 */
[----:B------:R-:W-:Y:S01]  /*0970*/  SHF.L.U32 R27, R27, 0x10, RZ ;  /* 0x000000101b1b7819 */ /* 0x000fe200000006ff */
[----:B------:R-:W-:Y:S01]  /*0980*/  FADD R20, R20, 1 ;  /* 0x3f80000014147421 */ /* 0x000fe20000000000 */
[----:B------:R-:W-:Y:S01]  /*0990*/  SEL R33, R33, RZ, P3 ;  /* 0x000000ff21217207 */ /* 0x000fe20001800000 */
[----:B------:R-:W-:Y:S01]  /*09a0*/  FADD R19, R31, 1 ;  /* 0x3f8000001f137421 */ /* 0x000fe20000000000 */
[----:B------:R-:W-:Y:S01]  /*09b0*/  SEL R34, R34, RZ, P3 ;  /* 0x000000ff22227207 */ /* 0x000fe20001800000 */
[----:B------:R-:W-:Y:S01]  /*09c0*/  FMUL R17, R27, R0 ;  /* 0x000000001b117220 */ /* 0x000fe20000400000 */
[----:B------:R-:W-:Y:S01]  /*09d0*/  SEL R35, R35, RZ, P3 ;  /* 0x000000ff23237207 */ /* 0x000fe20001800000 */
[----:B------:R-:W-:Y:S01]  /*09e0*/  FFMA R18, R18, R21, R33 ;  /* 0x0000001512127223 */ /* 0x000fe20000000021 */
[----:B------:R-:W-:Y:S01]  /*09f0*/  SEL R28, R28, RZ, !P2 ;  /* 0x000000ff1c1c7207 */ /* 0x000fe20005000000 */
[----:B------:R-:W-:Y:S01]  /*0a00*/  FFMA R20, R17, R20, R34 ;  /* 0x0000001411147223 */ /* 0x000fe20000000022 */
[----:B------:R-:W-:Y:S01]  /*0a10*/  SHF.L.U32 R23, R26, 0x10, RZ ;  /* 0x000000101a177819 */ /* 0x000fe200000006ff */
[----:B------:R-:W-:Y:S01]  /*0a20*/  FFMA R22, R16, R19, R35 ;  /* 0x0000001310167223 */ /* 0x000fe20000000023 */
[----:B------:R-:W-:Y:S01]  /*0a30*/  SEL R32, R32, RZ, P3 ;  /* 0x000000ff20207207 */ /* 0x000fe20001800000 */
[----:B------:R-:W-:Y:S01]  /*0a40*/  FADD R16, R28, 1 ;  /* 0x3f8000001c107421 */ /* 0x000fe20000000000 */
[----:B------:R-:W-:Y:S01]  /*0a50*/  FMUL R13, R13, R20 ;  /* 0x000000140d0d7220 */ /* 0x000fe20000400000 */
[----:B------:R-:W-:Y:S01]  /*0a60*/  FMUL R17, R23, R0 ;  /* 0x0000000017117220 */ /* 0x000fe20000400000 */
[----:B------:R-:W-:Y:S01]  /*0a70*/  FMUL R15, R15, R22 ;  /* 0x000000160f0f7220 */ /* 0x000fe20000400000 */
[----:B------:R-:W-:Y:S01]  /*0a80*/  FMUL R11, R11, R18 ;  /* 0x000000120b0b7220 */ /* 0x000fe20000400000 */
[----:B------:R-:W-:Y:S01]  /*0a90*/  SEL R25, R25, RZ, P3 ;  /* 0x000000ff19197207 */ /* 0x000fe20001800000 */
[----:B------:R-:W-:Y:S01]  /*0aa0*/  FFMA R16, R17, R16, R32 ;  /* 0x0000001011107223 */ /* 0x000fe20000000020 */
[----:B------:R-:W-:-:S02]  /*0ab0*/  SEL R24, R24, RZ, P3 ;  /* 0x000000ff18187207 */ /* 0x000fc40001800000 */
[----:B------:R-:W-:Y:S01]  /*0ac0*/  FSEL R20, R15, -RZ, P3 ;  /* 0x800000ff0f147208 */ /* 0x000fe20001800000 */
[----:B------:R-:W-:Y:S01]  /*0ad0*/  FMUL R17, R9, R16 ;  /* 0x0000001009117220 */ /* 0x000fe20000400000 */
[----:B------:R-:W-:Y:S02]  /*0ae0*/  FSEL R13, R13, -RZ, P3 ;  /* 0x800000ff0d0d7208 */ /* 0x000fe40001800000 */
[----:B------:R-:W-:Y:S01]  /*0af0*/  FSEL R18, R11, -RZ, P3 ;  /* 0x800000ff0b127208 */ /* 0x000fe20001800000 */
[----:B------:R-:W-:Y:S01]  /*0b00*/  FADD R51, R20, R51 ;  /* 0x0000003314337221 */ /* 0x000fe20000000000 */
[----:B------:R-:W-:Y:S01]  /*0b10*/  PRMT R11, R25, 0x7632, R11 ;  /* 0x00007632190b7816 */ /* 0x000fe2000000000b */
[----:B------:R-:W-:Y:S01]  /*0b20*/  FADD R48, R13, R48 ;  /* 0x000000300d307221 */ /* 0x000fe20000000000 */
[----:B------:R-:W-:Y:S01]  /*0b30*/  PRMT R9, R24, 0x7632, R9 ;  /* 0x0000763218097816 */ /* 0x000fe20000000009 */
[----:B------:R-:W-:Y:S01]  /*0b40*/  FADD R47, R18, R47 ;  /* 0x0000002f122f7221 */ /* 0x000fe20000000000 */
[----:B------:R-:W-:-:S02]  /*0b50*/  SEL R16, R39, RZ, !P2 ;  /* 0x000000ff27107207 */ /* 0x000fc40005000000 */
[----:B------:R-:W-:Y:S02]  /*0b60*/  SHF.L.U32 R19, R11, 0x10, RZ ;  /* 0x000000100b137819 */ /* 0x000fe400000006ff */
[----:B------:R-:W-:Y:S01]  /*0b70*/  SEL R22, R36, RZ, !P2 ;  /* 0x000000ff24167207 */ /* 0x000fe20005000000 */
[----:B------:R-:W-:Y:S01]  /*0b80*/  FADD R16, R16, 1 ;  /* 0x3f80000010107421 */ /* 0x000fe20000000000 */
[----:B------:R-:W-:Y:S02]  /*0b90*/  SEL R20, R37, RZ, !P2 ;  /* 0x000000ff25147207 */ /* 0x000fe40005000000 */
[----:B------:R-:W-:Y:S01]  /*0ba0*/  SEL R18, R38, RZ, !P2 ;  /* 0x000000ff26127207 */ /* 0x000fe20005000000 */
[----:B------:R-:W-:Y:S01]  /*0bb0*/  FADD R22, R22, 1 ;  /* 0x3f80000016167421 */ /* 0x000fe20000000000 */
[----:B------:R-:W-:Y:S01]  /*0bc0*/  SHF.L.U32 R25, R25, 0x10, RZ ;  /* 0x0000001019197819 */ /* 0x000fe200000006ff */
[----:B------:R-:W-:Y:S01]  /*0bd0*/  FADD R20, R20, 1 ;  /* 0x3f80000014147421 */ /* 0x000fe20000000000 */
[----:B------:R-:W-:Y:S01]  /*0be0*/  SHF.L.U32 R15, R24, 0x10, RZ ;  /* 0x00000010180f7819 */ /* 0x000fe200000006ff */
[----:B------:R-:W-:Y:S01]  /*0bf0*/  FADD R18, R18, 1 ;  /* 0x3f80000012127421 */ /* 0x000fe20000000000 */
[----:B------:R-:W-:Y:S01]  /*0c00*/  SHF.L.U32 R13, R9, 0x10, RZ ;  /* 0x00000010090d7819 */ /* 0x000fe200000006ff */
[-C--:B------:R-:W-:Y:S01]  /*0c10*/  FMUL R9, R19, R0.reuse ;  /* 0x0000000013097220 */ /* 0x080fe20000400000 */
[----:B------:R-:W-:Y:S01]  /*0c20*/  SEL R28, R43, RZ, P3 ;  /* 0x000000ff2b1c7207 */ /* 0x000fe20001800000 */
[-C--:B------:R-:W-:Y:S01]  /*0c30*/  FMUL R11, R25, R0.reuse ;  /* 0x00000000190b7220 */ /* 0x080fe20000400000 */
[----:B------:R-:W-:Y:S01]  /*0c40*/  SEL R40, R40, RZ, P3 ;  /* 0x000000ff28287207 */ /* 0x000fe20001800000 */
[-C--:B------:R-:W-:Y:S01]  /*0c50*/  FMUL R15, R15, R0.reuse ;  /* 0x000000000f0f7220 */ /* 0x080fe20000400000 */
[----:B------:R-:W-:Y:S01]  /*0c60*/  SEL R26, R41, RZ, P3 ;  /* 0x000000ff291a7207 */ /* 0x000fe20001800000 */
[----:B------:R-:W-:Y:S01]  /*0c70*/  FMUL R13, R13, R0 ;  /* 0x000000000d0d7220 */ /* 0x000fe20000400000 */
[----:B------:R-:W-:Y:S01]  /*0c80*/  SEL R42, R42, RZ, P3 ;  /* 0x000000ff2a2a7207 */ /* 0x000fe20001800000 */
[----:B------:R-:W-:Y:S01]  /*0c90*/  FFMA R9, R9, R16, R28 ;  /* 0x0000001009097223 */ /* 0x000fe2000000001c */
[----:B------:R-:W-:Y:S01]  /*0ca0*/  FFMA R15, R15, R22, R40 ;  /* 0x000000160f0f7223 */ /* 0x000fe20000000028 */
[----:B------:R-:W-:Y:S01]  /*0cb0*/  FFMA R13, R13, R20, R26 ;  /* 0x000000140d0d7223 */ /* 0x000fe2000000001a */
[----:B------:R-:W-:Y:S01]  /*0cc0*/  FSEL R17, R17, -RZ, P3 ;  /* 0x800000ff11117208 */ /* 0x000fe20001800000 */
[----:B------:R-:W-:Y:S01]  /*0cd0*/  FFMA R11, R11, R18, R42 ;  /* 0x000000120b0b7223 */ /* 0x000fe2000000002a */
[----:B------:R-:W-:Y:S01]  /*0ce0*/  FMUL R9, R14, R9 ;  /* 0x000000090e097220 */ /* 0x000fe20000400000 */
[----:B------:R-:W-:Y:S01]  /*0cf0*/  FMUL R8, R8, R15 ;  /* 0x0000000f08087220 */ /* 0x000fe20000400000 */
[----:B------:R-:W-:Y:S01]  /*0d00*/  FMUL R12, R12, R13 ;  /* 0x0000000d0c0c7220 */ /* 0x000fe20000400000 */
[----:B------:R-:W-:Y:S01]  /*0d10*/  FMUL R10, R10, R11 ;  /* 0x0000000b0a0a7220 */ /* 0x000fe20000400000 */
[----:B------:R-:W-:Y:S01]  /*0d20*/  FADD R50, R17, R50 ;  /* 0x0000003211327221 */ /* 0x000fe20000000000 */
[----:B------:R-:W-:-:S02]  /*0d30*/  FSEL R11, R9, -RZ, P3 ;  /* 0x800000ff090b7208 */ /* 0x000fc40001800000 */
[----:B------:R-:W-:Y:S02]  /*0d40*/  FSEL R8, R8, -RZ, P3 ;  /* 0x800000ff08087208 */ /* 0x000fe40001800000 */
[----:B------:R-:W-:Y:S01]  /*0d50*/  FSEL R10, R10, -RZ, P3 ;  /* 0x800000ff0a0a7208 */ /* 0x000fe20001800000 */
[----:B------:R-:W-:Y:S01]  /*0d60*/  FADD R6, R11, R6 ;  /* 0x000000060b067221 */ /* 0x000fe20000000000 */
[----:B------:R-:W-:Y:S01]  /*0d70*/  FSEL R9, R12, -RZ, P3 ;  /* 0x800000ff0c097208 */ /* 0x000fe20001800000 */
[----:B------:R-:W-:Y:S02]  /*0d80*/  FADD R7, R8, R7 ;  /* 0x0000000708077221 */ /* 0x000fe40000000000 */
[----:B------:R-:W-:Y:S02]  /*0d90*/  FADD R45, R10, R45 ;  /* 0x0000002d0a2d7221 */ /* 0x000fe40000000000 */
[----:B------:R-:W-:Y:S01]  /*0da0*/  FADD R46, R9, R46 ;  /* 0x0000002e092e7221 */ /* 0x000fe20000000000 */
[----:B------:R-:W-:Y:S05]  /*0db0*/  @P0 BRA `(.L_x_0) ;  /* 0xfffff3a000000947 */ /* 0x000fea000383ffff */
[----:B------:R-:W-:Y:S01]  /*0dc0*/  FADD R46, R7, R46 ;  /* 0x0000002e072e7221 */ /* 0x000fe20000000000 */
[----:B------:R-:W-:-:S02]  /*0dd0*/  LOP3.LUT P2, RZ, R44, 0x1f, RZ, 0xc0, !PT ;  /* 0x0000001f2cff7812 */ /* 0x000fc4000784c0ff */
[C---:B------:R-:W-:Y:S01]  /*0de0*/  ISETP.GE.AND P3, PT, R44.reuse, 0x8, PT ;  /* 0x000000082c00780c */ /* 0x040fe20003f66270 */
[----:B------:R-:W-:Y:S01]  /*0df0*/  FADD R45, R45, R46 ;  /* 0x0000002e2d2d7221 */ /* 0x000fe20000000000 */
[----:B------:R-:W-:Y:S02]  /*0e00*/  SHF.L.U32 R49, R49, 0x2, RZ ;  /* 0x0000000231317819 */ /* 0x000fe400000006ff */
[----:B------:R-:W-:Y:S01]  /*0e10*/  LOP3.LUT P0, RZ, R44, 0x7, RZ, 0xc0, !PT ;  /* 0x000000072cff7812 */ /* 0x000fe2000780c0ff */
[----:B------:R-:W-:-:S03]  /*0e20*/  FADD R45, R6, R45 ;  /* 0x0000002d062d7221 */ /* 0x000fc60000000000 */
[----:B------:R-:W-:Y:S01]  /*0e30*/  ISETP.LT.AND P0, PT, R44, 0x8, !P0 ;  /* 0x000000082c00780c */ /* 0x000fe20004701270 */
[----:B------:R-:W-:-:S04]  /*0e40*/  FADD R50, R50, R45 ;  /* 0x0000002d32327221 */ /* 0x000fc80000000000 */
[----:B------:R-:W-:-:S04]  /*0e50*/  FADD R47, R47, R50 ;  /* 0x000000322f2f7221 */ /* 0x000fc80000000000 */
[----:B------:R-:W-:-:S04]  /*0e60*/  FADD R48, R48, R47 ;  /* 0x0000002f30307221 */ /* 0x000fc80000000000 */
[----:B------:R-:W-:-:S05]  /*0e70*/  FADD R48, R51, R48 ;  /* 0x0000003033307221 */ /* 0x000fca0000000000 */
[----:B------:R-:W0:Y:S02]  /*0e80*/  SHFL.BFLY PT, R7, R48, 0x10, 0x1f ;  /* 0x0e001f0030077f89 */ /* 0x000e2400000e0000 */
[----:B0-----:R-:W-:-:S05]  /*0e90*/  FADD R7, R48, R7 ;  /* 0x0000000730077221 */ /* 0x001fca0000000000 */
[----:B------:R-:W0:Y:S02]  /*0ea0*/  SHFL.BFLY PT, R6, R7, 0x8, 0x1f ;  /* 0x0d001f0007067f89 */ /* 0x000e2400000e0000 */
[----:B0-----:R-:W-:Y:S01]  /*0eb0*/  FADD R6, R7, R6 ;  /* 0x0000000607067221 */ /* 0x001fe20000000000 */
[----:B------:R-:W-:-:S04]  /*0ec0*/  LOP3.LUT R7, R49, 0x1c, RZ, 0xe2, !PT ;  /* 0x0000001c31077812 */ /* 0x000fc800078ee2ff */
[----:B------:R-:W0:Y:S02]  /*0ed0*/  SHFL.BFLY PT, R9, R6, 0x4, 0x1f ;  /* 0x0c801f0006097f89 */ /* 0x000e2400000e0000 */
[----:B0-----:R-:W-:-:S05]  /*0ee0*/  FADD R9, R6, R9 ;  /* 0x0000000906097221 */ /* 0x001fca0000000000 */
[----:B------:R-:W0:Y:S02]  /*0ef0*/  SHFL.BFLY PT, R8, R9, 0x2, 0x1f ;  /* 0x0c401f0009087f89 */ /* 0x000e2400000e0000 */
[----:B0-----:R-:W-:-:S05]  /*0f00*/  FADD R8, R9, R8 ;  /* 0x0000000809087221 */ /* 0x001fca0000000000 */
[----:B------:R-:W0:Y:S02]  /*0f10*/  SHFL.BFLY PT, R11, R8, 0x1, 0x1f ;  /* 0x0c201f00080b7f89 */ /* 0x000e2400000e0000 */
[----:B0-----:R-:W-:Y:S01]  /*0f20*/  FADD R14, R8, R11 ;  /* 0x0000000b080e7221 */ /* 0x001fe20000000000 */
[----:B------:R-:W-:-:S04]  /*0f30*/  LEA R8, P4, R2, c[0x0][0x1a0], 0x2 ;  /* 0x0000680002087a11 */ /* 0x000fc800078810ff */
[----:B------:R-:W-:Y:S04]  /*0f40*/  @!P2 STS [R7], R14 ;  /* 0x0000000e0700a388 */ /* 0x000fe80000000800 */
[----:B------:R-:W-:Y:S06]  /*0f50*/  BAR.SYNC 0x0 ;  /* 0x0000000000007b1d */ /* 0x000fec0000000000 */
[----:B------:R-:W0:Y:S04]  /*0f60*/  @!P3 LDS R10, [R44.X4] ;  /* 0x000000002c0ab984 */ /* 0x000e280000004800 */
[----:B0-----:R-:W0:Y:S02]  /*0f70*/  SHFL.BFLY PT, R9, R10, 0x4, 0x1f ;  /* 0x0c801f000a097f89 */ /* 0x001e2400000e0000 */
[----:B0-----:R-:W-:-:S05]  /*0f80*/  FADD R6, R10, R9 ;  /* 0x000000090a067221 */ /* 0x001fca0000000000 */
[----:B------:R-:W0:Y:S02]  /*0f90*/  SHFL.BFLY PT, R9, R6, 0x2, 0x1f ;  /* 0x0c401f0006097f89 */ /* 0x000e2400000e0000 */
[----:B0-----:R-:W-:Y:S01]  /*0fa0*/  FADD R11, R6, R9 ;  /* 0x00000009060b7221 */ /* 0x001fe20000000000 */
[----:B------:R-:W-:Y:S02]  /*0fb0*/  LEA.HI.X R9, R2, c[0x0][0x1a4], R5, 0x2, P4 ;  /* 0x0000690002097a11 */ /* 0x000fe400020f1405 */
[----:B------:R-:W-:Y:S02]  /*0fc0*/  MOV R5, RZ ;  /* 0x000000ff00057202 */ /* 0x000fe40000000f00 */
[----:B------:R-:W0:Y:S02]  /*0fd0*/  SHFL.BFLY PT, R12, R11, 0x1, 0x1f ;  /* 0x0c201f000b0c7f89 */ /* 0x000e2400000e0000 */
[----:B0-----:R-:W-:-:S05]  /*0fe0*/  FADD R13, R11, R12 ;  /* 0x0000000c0b0d7221 */ /* 0x001fca0000000000 */
[----:B------:R-:W-:Y:S04]  /*0ff0*/  @P0 STS [R44.X4], R13 ;  /* 0x0000000d2c000388 */ /* 0x000fe80000004800 */
[----:B------:R-:W-:Y:S06]  /*1000*/  BAR.SYNC 0x0 ;  /* 0x0000000000007b1d */ /* 0x000fec0000000000 */
[----:B------:R-:W2:Y:S01]  /*1010*/  @!P1 LDG.E.EL R5, [R8.64] ;  /* 0x0000000608059981 */ /* 0x000ea2000c2e1900 */
[----:B------:R-:W-:Y:S01]  /*1020*/  CS2R R52, SRZ ;  /* 0x0000000000347805 */ /* 0x000fe2000001ff00 */
[----:B------:R-:W-:Y:S01]  /*1030*/  CS2R R54, SRZ ;  /* 0x0000000000367805 */ /* 0x000fe2000001ff00 */
[----:B------:R-:W-:Y:S01]  /*1040*/  CS2R R56, SRZ ;  /* 0x0000000000387805 */ /* 0x000fe2000001ff00 */
[----:B------:R-:W0:Y:S01]  /*1050*/  LDS R6, [RZ] ;  /* 0x00000000ff067984 */ /* 0x000e220000000800 */
[----:B------:R-:W-:Y:S01]  /*1060*/  CS2R R58, SRZ ;  /* 0x00000000003a7805 */ /* 0x000fe2000001ff00 */
[----:B------:R-:W-:-:S02]  /*1070*/  UPLOP3.LUT UP0, UPT, UPT, UPT, UPT, 0x80, 0x0 ;  /* 0x000000000000789c */ /* 0x000fc40003f0f070 */
[----:B------:R-:W-:Y:S01]  /*1080*/  UMOV UR4, URZ ;  /* 0x0000003f00047c82 */ /* 0x000fe20008000000 */
[----:B0-----:R-:W-:Y:S01]  /*1090*/  FMUL R7, R6, -0.5 ;  /* 0xbf00000006077820 */ /* 0x001fe20000400000 */
[----:B------:R-:W-:Y:S01]  /*10a0*/  IADD3 R6, R3, 0x400, RZ ;  /* 0x0000040003067810 */ /* 0x000fe20007ffe0ff */
[----:B--2---:R-:W-:-:S04]  /*10b0*/  FMUL R10, R5, R5 ;  /* 0x00000005050a7220 */ /* 0x004fc80000400000 */
[----:B------:R-:W-:-:S04]  /*10c0*/  FMUL R10, R10, R5 ;  /* 0x000000050a0a7220 */ /* 0x000fc80000400000 */
[----:B------:R-:W-:Y:S01]  /*10d0*/  FMUL R10, R7, R10 ;  /* 0x0000000a070a7220 */ /* 0x000fe20000400000 */
[----:B------:R-:W-:-:S03]  /*10e0*/  SHF.L.U32 R7, R63, 0x5, RZ ;  /* 0x000000053f077819 */ /* 0x000fc600000006ff */
[----:B------:R-:W-:-:S01]  /*10f0*/  FMUL R60, R10, 0.00043402778101153671741 ;  /* 0x39e38e390a3c7820 */ /* 0x000fc20000400000 */
.L_x_2:
[----:B------:R-:W-:Y:S01]  /*1100*/  LOP3.LUT R44, R62, UR4, RZ, 0xfc, !PT ;  /* 0x000000043e2c7c12 */ /* 0x000fe2000f8efcff */
[----:B------:R-:W-:Y:S01]  /*1110*/  CS2R R8, SRZ ;  /* 0x0000000000087805 */ /* 0x000fe2000001ff00 */
[----:B------:R-:W-:Y:S01]  /*1120*/  MOV R47, 0x2 ;  /* 0x00000002002f7802 */ /* 0x000fe20000000f00 */
[----:B-1----:R-:W-:Y:S01]  /*1130*/  CS2R R10, SRZ ;  /* 0x00000000000a7805 */ /* 0x002fe2000001ff00 */
[----:B------:R-:W-:Y:S01]  /*1140*/  ISETP.GE.U32.AND P5, PT, R44, 0x900, PT ;  /* 0x000009002c00780c */ /* 0x000fe20003fa6070 */
[C---:B------:R-:W-:Y:S01]  /*1150*/  IMAD R50, R2.reuse, 0x900, R44 ;  /* 0x0000090002327824 */ /* 0x040fe200078e022c */
[----:B------:R-:W-:Y:S01]  /*1160*/  CS2R R12, SRZ ;  /* 0x00000000000c7805 */ /* 0x000fe2000001ff00 */
[----:B------:R-:W-:Y:S01]  /*1170*/  CS2R R14, SRZ ;  /* 0x00000000000e7805 */ /* 0x000fe2000001ff00 */
[----:B------:R-:W-:Y:S01]  /*1180*/  ISETP.LT.AND P4, PT, R2, 0x4, !P5 ;  /* 0x000000040200780c */ /* 0x000fe20006f81270 */
[----:B------:R-:W-:-:S04]  /*1190*/  IMAD.WIDE R20, R50, R47, c[0x0][0x168] ;  /* 0x00005a0032147625 */ /* 0x000fc800078e022f */
[----:B------:R-:W-:-:S08]  /*11a0*/  IMAD.WIDE R22, R50, R47, c[0x0][0x170] ;  /* 0x00005c0032167625 */ /* 0x000fd000078e022f */
[----:B------:R0:W2:Y:S04]  /*11b0*/  @P4 LDG.E.EF.128 R8, [R20.64] ;  /* 0x0000000614084981 */ /* 0x0000a8000c0e1d00 */
[----:B------:R1:W3:Y:S01]  /*11c0*/  @P4 LDG.E.EF.128 R12, [R22.64] ;  /* 0x00000006160c4981 */ /* 0x0002e2000c0e1d00 */
[----:B------:R-:W-:Y:S01]  /*11d0*/  IADD3 R16, P6, R62, UR4, RZ ;  /* 0x000000043e107c10 */ /* 0x000fe2000ffde0ff */
[----:B------:R-:W-:-:S03]  /*11e0*/  CS2R R18, SRZ ;  /* 0x0000000000127805 */ /* 0x000fc6000001ff00 */
[----:B------:R-:W-:Y:S02]  /*11f0*/  IADD3.X R17, RZ, RZ, RZ, P6, !PT ;  /* 0x000000ffff117210 */ /* 0x000fe400037fe4ff */
[C---:B------:R-:W-:Y:S02]  /*1200*/  SHF.L.U32 R64, R16.reuse, 0x2, RZ ;  /* 0x0000000210407819 */ /* 0x040fe400000006ff */
[----:B------:R-:W-:Y:S02]  /*1210*/  SHF.L.U64.HI R43, R16, 0x2, R17 ;  /* 0x00000002102b7819 */ /* 0x000fe40000010211 */
[----:B------:R-:W-:Y:S01]  /*1220*/  IADD3 R28, P6, R64, c[0x0][0x178], RZ ;  /* 0x00005e00401c7a10 */ /* 0x000fe20007fde0ff */
[----:B------:R-:W-:Y:S01]  /*1230*/  CS2R R16, SRZ ;  /* 0x0000000000107805 */ /* 0x000fe2000001ff00 */
[----:B------:R-:W-:Y:S02]  /*1240*/  MOV R61, 0x4 ;  /* 0x00000004003d7802 */ /* 0x000fe40000000f00 */
[----:B------:R-:W-:Y:S01]  /*1250*/  IADD3.X R29, R43, c[0x0][0x17c], RZ, P6, !PT ;  /* 0x00005f002b1d7a10 */ /* 0x000fe200037fe4ff */
[----:B------:R-:W-:Y:S01]  /*1260*/  CS2R R24, SRZ ;  /* 0x0000000000187805 */ /* 0x000fe2000001ff00 */
[----:B------:R-:W-:Y:S01]  /*1270*/  CS2R R26, SRZ ;  /* 0x00000000001a7805 */ /* 0x000fe2000001ff00 */
[----:B0-----:R-:W-:Y:S01]  /*1280*/  CS2R R20, SRZ ;  /* 0x0000000000147805 */ /* 0x001fe2000001ff00 */
[----:B-1----:R-:W-:Y:S01]  /*1290*/  CS2R R22, SRZ ;  /* 0x0000000000167805 */ /* 0x002fe2000001ff00 */
[----:B------:R0:W4:Y:S01]  /*12a0*/  @!P5 LDG.E.EL.128 R16, [R28.64+0x10] ;  /* 0x000010061c10d981 */ /* 0x000122000c2e1d00 */
[----:B------:R-:W-:Y:S01]  /*12b0*/  IMAD.WIDE R46, R50, R47, c[0x0][0x180] ;  /* 0x00006000322e7625 */ /* 0x000fe200078e022f */
[----:B------:R-:W-:-:S03]  /*12c0*/  CS2R R30, SRZ ;  /* 0x00000000001e7805 */ /* 0x000fc6000001ff00 */
[CC--:B------:R-:W-:Y:S01]  /*12d0*/  IMAD.WIDE.U32 R34, R44.reuse, R61.reuse, c[0x0][0x178] ;  /* 0x00005e002c227625 */ /* 0x0c0fe200078e003d */
[----:B------:R1:W5:Y:S03]  /*12e0*/  @P4 LDG.E.EL.128 R24, [R46.64] ;  /* 0x000000062e184981 */ /* 0x000366000c2e1d00 */
[-C--:B------:R-:W-:Y:S01]  /*12f0*/  IMAD.WIDE.U32 R44, R44, R61.reuse, c[0x0][0x190] ;  /* 0x000064002c2c7625 */ /* 0x080fe200078e003d */
[----:B0-----:R-:W-:Y:S01]  /*1300*/  CS2R R28, SRZ ;  /* 0x00000000001c7805 */ /* 0x001fe2000001ff00 */
[----:B------:R0:W4:Y:S01]  /*1310*/  @!P5 LDG.E.EL.128 R20, [R34.64] ;  /* 0x000000062214d981 */ /* 0x000122000c2e1d00 */
[----:B------:R-:W-:Y:S01]  /*1320*/  CS2R R32, SRZ ;  /* 0x0000000000207805 */ /* 0x000fe2000001ff00 */
[----:B------:R-:W-:-:S03]  /*1330*/  IMAD.WIDE R48, R50, R61, c[0x0][0x198] ;  /* 0x0000660032307625 */ /* 0x000fc600078e023d */
[----:B------:R1:W4:Y:S01]  /*1340*/  @!P5 LDG.E.EL.128 R28, [R44.64] ;  /* 0x000000062c1cd981 */ /* 0x000322000c2e1d00 */
[----:B0-----:R-:W-:-:S06]  /*1350*/  CS2R R34, SRZ ;  /* 0x0000000000227805 */ /* 0x001fcc000001ff00 */
[----:B------:R0:W4:Y:S01]  /*1360*/  @P4 LDG.E.EF.128 R32, [R48.64] ;  /* 0x0000000630204981 */ /* 0x000122000c0e1d00 */
[----:B------:R-:W-:Y:S01]  /*1370*/  CS2R R36, SRZ ;  /* 0x0000000000247805 */ /* 0x000fe2000001ff00 */
[----:B------:R-:W-:Y:S01]  /*1380*/  CS2R R38, SRZ ;  /* 0x0000000000267805 */ /* 0x000fe2000001ff00 */
[----:B------:R-:W-:Y:S01]  /*1390*/  IADD3 R64, P6, R64, c[0x0][0x190], RZ ;  /* 0x0000640040407a10 */ /* 0x000fe20007fde0ff */
[----:B------:R-:W-:Y:S01]  /*13a0*/  IMAD.WIDE R50, R50, R61, c[0x0][0x1a8] ;  /* 0x00006a0032327625 */ /* 0x000fe200078e023d */
[----:B-1----:R-:W-:Y:S01]  /*13b0*/  LOP3.LUT R45, R4, UR4, RZ, 0xfc, !PT ;  /* 0x00000004042d7c12 */ /* 0x002fe2000f8efcff */
[----:B------:R-:W-:Y:S01]  /*13c0*/  CS2R R40, SRZ ;  /* 0x0000000000287805 */ /* 0x000fe2000001ff00 */
[----:B------:R-:W-:Y:S02]  /*13d0*/  IADD3.X R65, R43, c[0x0][0x194], RZ, P6, !PT ;  /* 0x000065002b417a10 */ /* 0x000fe400037fe4ff */
[----:B------:R-:W-:Y:S01]  /*13e0*/  CS2R R42, SRZ ;  /* 0x00000000002a7805 */ /* 0x000fe2000001ff00 */
[----:B------:R1:W4:Y:S01]  /*13f0*/  @P4 LDG.E.EF.128 R36, [R50.64] ;  /* 0x0000000632244981 */ /* 0x000322000c0e1d00 */
[----:B------:R-:W-:Y:S01]  /*1400*/  IMAD R68, R2, 0x900, R45 ;  /* 0x0000090002447824 */ /* 0x000fe200078e022d */
[----:B------:R-:W-:Y:S01]  /*1410*/  CS2R R46, SRZ ;  /* 0x00000000002e7805 */ /* 0x000fe2000001ff00 */
[----:B------:R-:W-:-:S02]  /*1420*/  CS2R R44, SRZ ;  /* 0x00000000002c7805 */ /* 0x000fc4000001ff00 */
[----:B0-----:R-:W-:Y:S01]  /*1430*/  IMAD.WIDE R48, R68, R61, c[0x0][0x198] ;  /* 0x0000660044307625 */ /* 0x001fe200078e023d */
[----:B------:R0:W5:Y:S04]  /*1440*/  @!P5 LDG.E.EL.128 R40, [R64.64+0x10] ;  /* 0x000010064028d981 */ /* 0x000168000c2e1d00 */
[----:B------:R0:W5:Y:S02]  /*1450*/  @P4 LDG.E.EF.128 R44, [R48.64] ;  /* 0x00000006302c4981 */ /* 0x000164000c0e1d00 */
[----:B0-----:R-:W-:Y:S01]  /*1460*/  CS2R R48, SRZ ;  /* 0x0000000000307805 */ /* 0x001fe2000001ff00 */
[----:B--2---:R-:W-:Y:S02]  /*1470*/  SEL R11, R11, RZ, P4 ;  /* 0x000000ff0b0b7207 */ /* 0x004fe40002000000 */
[----:B---3--:R-:W-:-:S02]  /*1480*/  SEL R66, R15, RZ, P4 ;  /* 0x000000ff0f427207 */ /* 0x008fc40002000000 */
[C---:B------:R-:W-:Y:S02]  /*1490*/  PRMT R15, R11.reuse, 0x7632, R15 ;  /* 0x000076320b0f7816 */ /* 0x040fe4000000000f */
[----:B-1----:R-:W-:Y:S02]  /*14a0*/  SHF.L.U32 R50, R11, 0x10, RZ ;  /* 0x000000100b327819 */ /* 0x002fe400000006ff */
[C---:B------:R-:W-:Y:S02]  /*14b0*/  PRMT R11, R66.reuse, 0x7632, R11 ;  /* 0x00007632420b7816 */ /* 0x040fe4000000000b */
[----:B------:R-:W-:Y:S02]  /*14c0*/  SHF.L.U32 R51, R66, 0x10, RZ ;  /* 0x0000001042337819 */ /* 0x000fe400000006ff */
[----:B------:R-:W-:Y:S02]  /*14d0*/  SHF.L.U32 R15, R15, 0x10, RZ ;  /* 0x000000100f0f7819 */ /* 0x000fe400000006ff */
[----:B------:R-:W-:Y:S01]  /*14e0*/  SHF.L.U32 R64, R11, 0x10, RZ ;  /* 0x000000100b407819 */ /* 0x000fe200000006ff */
[----:B------:R-:W-:-:S02]  /*14f0*/  FADD R66, R50, R51 ;  /* 0x0000003332427221 */ /* 0x000fc40000000000 */
[----:B------:R-:W-:Y:S02]  /*1500*/  CS2R R50, SRZ ;  /* 0x0000000000327805 */ /* 0x000fe4000001ff00 */
[----:B------:R-:W-:Y:S01]  /*1510*/  FADD R15, R15, R64 ;  /* 0x000000400f0f7221 */ /* 0x000fe20000000000 */
[----:B------:R-:W-:-:S05]  /*1520*/  IMAD.WIDE R64, R68, R61, c[0x0][0x1a8] ;  /* 0x00006a0044407625 */ /* 0x000fca00078e023d */
[----:B------:R0:W2:Y:S01]  /*1530*/  @P4 LDG.E.EF.128 R48, [R64.64] ;  /* 0x0000000640304981 */ /* 0x0000a2000c0e1d00 */
[----:B------:R-:W-:Y:S02]  /*1540*/  SEL R10, R10, RZ, P4 ;  /* 0x000000ff0a0a7207 */ /* 0x000fe40002000000 */
[----:B------:R-:W-:Y:S02]  /*1550*/  SEL R14, R14, RZ, P4 ;  /* 0x000000ff0e0e7207 */ /* 0x000fe40002000000 */
[C---:B------:R-:W-:Y:S02]  /*1560*/  PRMT R11, R10.reuse, 0x7632, R11 ;  /* 0x000076320a0b7816 */ /* 0x040fe4000000000b */
[----:B------:R-:W-:Y:S02]  /*1570*/  SHF.L.U32 R67, R10, 0x10, RZ ;  /* 0x000000100a437819 */ /* 0x000fe400000006ff */
[C---:B------:R-:W-:Y:S02]  /*1580*/  PRMT R10, R14.reuse, 0x7632, R10 ;  /* 0x000076320e0a7816 */ /* 0x040fe4000000000a */
[----:B------:R-:W-:-:S02]  /*1590*/  SHF.L.U32 R14, R14, 0x10, RZ ;  /* 0x000000100e0e7819 */ /* 0x000fc400000006ff */
[----:B------:R-:W-:Y:S02]  /*15a0*/  SHF.L.U32 R11, R11, 0x10, RZ ;  /* 0x000000100b0b7819 */ /* 0x000fe400000006ff */
[----:B------:R-:W-:Y:S02]  /*15b0*/  SHF.L.U32 R10, R10, 0x10, RZ ;  /* 0x000000100a0a7819 */ /* 0x000fe400000006ff */
[----:B------:R-:W-:Y:S01]  /*15c0*/  SEL R9, R9, RZ, P4 ;  /* 0x000000ff09097207 */ /* 0x000fe20002000000 */
[----:B------:R-:W-:Y:S01]  /*15d0*/  FADD R67, R67, R14 ;  /* 0x0000000e43437221 */ /* 0x000fe20000000000 */
[----:B------:R-:W-:Y:S01]  /*15e0*/  SEL R13, R13, RZ, P4 ;  /* 0x000000ff0d0d7207 */ /* 0x000fe20002000000 */
[--C-:B------:R-:W-:Y:S01]  /*15f0*/  FADD R14, R11, R10.reuse ;  /* 0x0000000a0b0e7221 */ /* 0x100fe20000000000 */
[C---:B------:R-:W-:Y:S02]  /*1600*/  PRMT R10, R9.reuse, 0x7632, R10 ;  /* 0x00007632090a7816 */ /* 0x040fe4000000000a */
[----:B0-----:R-:W-:-:S02]  /*1610*/  SHF.L.U32 R64, R9, 0x10, RZ ;  /* 0x0000001009407819 */ /* 0x001fc400000006ff */
[----:B------:R-:W-:Y:S02]  /*1620*/  PRMT R9, R13, 0x7632, R9 ;  /* 0x000076320d097816 */ /* 0x000fe40000000009 */
[----:B------:R-:W-:Y:S02]  /*1630*/  SHF.L.U32 R10, R10, 0x10, RZ ;  /* 0x000000100a0a7819 */ /* 0x000fe400000006ff */
[----:B------:R-:W-:Y:S02]  /*1640*/  SHF.L.U32 R9, R9, 0x10, RZ ;  /* 0x0000001009097819 */ /* 0x000fe400000006ff */
[----:B------:R-:W-:Y:S02]  /*1650*/  SEL R8, R8, RZ, P4 ;  /* 0x000000ff08087207 */ /* 0x000fe40002000000 */
[----:B------:R-:W-:Y:S01]  /*1660*/  SEL R12, R12, RZ, P4 ;  /* 0x000000ff0c0c7207 */ /* 0x000fe20002000000 */
[----:B------:R-:W-:Y:S01]  /*1670*/  FADD R9, R10, R9 ;  /* 0x000000090a097221 */ /* 0x000fe20000000000 */
[----:B----4-:R-:W-:-:S02]  /*1680*/  SEL R18, R18, RZ, !P5 ;  /* 0x000000ff12127207 */ /* 0x010fc40006800000 */
[----:B------:R-:W-:Y:S02]  /*1690*/  SHF.L.U32 R11, R8, 0x10, RZ ;  /* 0x00000010080b7819 */ /* 0x000fe400000006ff */
[----:B------:R-:W-:Y:S02]  /*16a0*/  SHF.L.U32 R10, R12, 0x10, RZ ;  /* 0x000000100c0a7819 */ /* 0x000fe400000006ff */
[----:B------:R-:W-:Y:S02]  /*16b0*/  SHF.L.U32 R13, R13, 0x10, RZ ;  /* 0x000000100d0d7819 */ /* 0x000fe400000006ff */
[----:B------:R-:W-:Y:S01]  /*16c0*/  SEL R19, R19, RZ, !P5 ;  /* 0x000000ff13137207 */ /* 0x000fe20006800000 */
[----:B------:R-:W-:Y:S01]  /*16d0*/  FADD R65, R18, 1 ;  /* 0x3f80000012417421 */ /* 0x000fe20000000000 */
[----:B------:R-:W-:Y:S02]  /*16e0*/  SEL R17, R17, RZ, !P5 ;  /* 0x000000ff11117207 */ /* 0x000fe40006800000 */
[----:B------:R-:W-:-:S02]  /*16f0*/  PRMT R12, R12, 0x7632, R12 ;  /* 0x000076320c0c7816 */ /* 0x000fc4000000000c */
[----:B------:R-:W-:Y:S01]  /*1700*/  SEL R16, R16, RZ, !P5 ;  /* 0x000000ff10107207 */ /* 0x000fe20006800000 */
[----:B------:R-:W-:Y:S01]  /*1710*/  FADD R11, R11, R10 ;  /* 0x0000000a0b0b7221 */ /* 0x000fe20000000000 */
[----:B-----5:R-:W-:Y:S01]  /*1720*/  SEL R18, R25, RZ, P4 ;  /* 0x000000ff19127207 */ /* 0x020fe20002000000 */
[----:B------:R-:W-:Y:S01]  /*1730*/  FADD R64, R64, R13 ;  /* 0x0000000d40407221 */ /* 0x000fe20000000000 */
[----:B------:R-:W-:Y:S01]  /*1740*/  PRMT R8, R8, 0x7632, R8 ;  /* 0x0000763208087816 */ /* 0x000fe20000000008 */
[----:B------:R-:W-:Y:S01]  /*1750*/  FADD R10, R19, 1 ;  /* 0x3f800000130a7421 */ /* 0x000fe20000000000 */
[----:B------:R-:W-:Y:S01]  /*1760*/  SHF.L.U32 R13, R12, 0x10, RZ ;  /* 0x000000100c0d7819 */ /* 0x000fe200000006ff */
[----:B------:R-:W-:Y:S01]  /*1770*/  FADD R17, R17, 1 ;  /* 0x3f80000011117421 */ /* 0x000fe20000000000 */
[----:B------:R-:W-:Y:S01]  /*1780*/  SEL R28, R28, RZ, !P5 ;  /* 0x000000ff1c1c7207 */ /* 0x000fe20006800000 */
[----:B------:R-:W-:Y:S01]  /*1790*/  FADD R12, R16, 1 ;  /* 0x3f800000100c7421 */ /* 0x000fe20000000000 */
[----:B------:R-:W-:-:S02]  /*17a0*/  SEL R30, R30, RZ, !P5 ;  /* 0x000000ff1e1e7207 */ /* 0x000fc40006800000 */
[----:B------:R-:W-:Y:S01]  /*17b0*/  SHF.L.U32 R25, R18, 0x10, RZ ;  /* 0x0000001012197819 */ /* 0x000fe200000006ff */
[----:B------:R-:W-:Y:S01]  /*17c0*/  FMUL R10, R15, R10 ;  /* 0x0000000a0f0a7220 */ /* 0x000fe20000400000 */
[----:B------:R-:W-:Y:S01]  /*17d0*/  SHF.L.U32 R8, R8, 0x10, RZ ;  /* 0x0000001008087819 */ /* 0x000fe200000006ff */
[----:B------:R-:W-:Y:S01]  /*17e0*/  FMUL R14, R14, R17 ;  /* 0x000000110e0e7220 */ /* 0x000fe20000400000 */
[----:B------:R-:W-:Y:S01]  /*17f0*/  SEL R15, R22, RZ, !P5 ;  /* 0x000000ff160f7207 */ /* 0x000fe20006800000 */
[----:B------:R-:W-:Y:S01]  /*1800*/  FMUL R12, R67, R12 ;  /* 0x0000000c430c7220 */ /* 0x000fe20000400000 */
[----:B------:R-:W-:Y:S01]  /*1810*/  SEL R17, R34, RZ, P4 ;  /* 0x000000ff22117207 */ /* 0x000fe20002000000 */
[----:B------:R-:W-:Y:S01]  /*1820*/  FADD R69, R28, 1 ;  /* 0x3f8000001c457421 */ /* 0x000fe20000000000 */
[----:B------:R-:W-:Y:S01]  /*1830*/  SEL R24, R24, RZ, P4 ;  /* 0x000000ff18187207 */ /* 0x000fe20002000000 */
[----:B------:R-:W-:Y:S01]  /*1840*/  FADD R67, R30, 1 ;  /* 0x3f8000001e437421 */ /* 0x000fe20000000000 */
[-C--:B------:R-:W-:Y:S01]  /*1850*/  FMUL R28, R25, R0.reuse ;  /* 0x00000000191c7220 */ /* 0x080fe20000400000 */
[----:B------:R-:W-:Y:S01]  /*1860*/  FADD R13, R8, R13 ;  /* 0x0000000d080d7221 */ /* 0x000fe20000000000 */
[----:B------:R-:W-:Y:S01]  /*1870*/  FMUL R8, R66, R65 ;  /* 0x0000004142087220 */ /* 0x000fe20000400000 */
[----:B------:R-:W-:Y:S01]  /*1880*/  FADD R15, R15, 1 ;  /* 0x3f8000000f0f7421 */ /* 0x000fe20000000000 */
[----:B------:R-:W-:Y:S01]  /*1890*/  SHF.L.U32 R65, R24, 0x10, RZ ;  /* 0x0000001018417819 */ /* 0x000fe200000006ff */
[----:B------:R-:W-:Y:S01]  /*18a0*/  FFMA R17, R28, R67, R17 ;  /* 0x000000431c117223 */ /* 0x000fe20000000011 */
[----:B------:R-:W-:Y:S01]  /*18b0*/  SEL R28, R29, RZ, !P5 ;  /* 0x000000ff1d1c7207 */ /* 0x000fe20006800000 */
[----:B------:R-:W-:Y:S01]  /*18c0*/  FMUL R16, R64, R15 ;  /* 0x0000000f40107220 */ /* 0x000fe20000400000 */
[----:B------:R-:W-:Y:S01]  /*18d0*/  PRMT R29, R24, 0x7632, R29 ;  /* 0x00007632181d7816 */ /* 0x000fe2000000001d */
[----:B------:R-:W-:Y:S01]  /*18e0*/  FMUL R22, R65, R0 ;  /* 0x0000000041167220 */ /* 0x000fe20000400000 */
[----:B------:R-:W-:-:S02]  /*18f0*/  SEL R15, R32, RZ, P4 ;  /* 0x000000ff200f7207 */ /* 0x000fc40002000000 */
[----:B------:R-:W-:Y:S02]  /*1900*/  PRMT R18, R18, 0x7632, R18 ;  /* 0x0000763212127816 */ /* 0x000fe40000000012 */
[----:B------:R-:W-:Y:S02]  /*1910*/  SHF.L.U32 R29, R29, 0x10, RZ ;  /* 0x000000101d1d7819 */ /* 0x000fe400000006ff */
[----:B------:R-:W-:Y:S01]  /*1920*/  SEL R24, R31, RZ, !P5 ;  /* 0x000000ff1f187207 */ /* 0x000fe20006800000 */
[----:B------:R-:W-:Y:S01]  /*1930*/  FFMA R15, R22, R69, R15 ;  /* 0x00000045160f7223 */ /* 0x000fe2000000000f */
[----:B------:R-:W-:Y:S01]  /*1940*/  SHF.L.U32 R31, R18, 0x10, RZ ;  /* 0x00000010121f7819 */ /* 0x000fe200000006ff */
[----:B------:R-:W-:Y:S01]  /*1950*/  FADD R28, R28, 1 ;  /* 0x3f8000001c1c7421 */ /* 0x000fe20000000000 */
[----:B------:R-:W-:Y:S01]  /*1960*/  SEL R22, R33, RZ, P4 ;  /* 0x000000ff21167207 */ /* 0x000fe20002000000 */
[-C--:B------:R-:W-:Y:S01]  /*1970*/  FMUL R19, R29, R0.reuse ;  /* 0x000000001d137220 */ /* 0x080fe20000400000 */
[----:B------:R-:W-:Y:S01]  /*1980*/  SEL R18, R35, RZ, P4 ;  /* 0x000000ff23127207 */ /* 0x000fe20002000000 */
[----:B------:R-:W-:Y:S01]  /*1990*/  FADD R24, R24, 1 ;  /* 0x3f80000018187421 */ /* 0x000fe20000000000 */
[----:B------:R-:W-:Y:S01]  /*19a0*/  FMUL R33, R31, R0 ;  /* 0x000000001f217220 */ /* 0x000fe20000400000 */
[----:B------:R-:W-:Y:S01]  /*19b0*/  SEL R20, R20, RZ, !P5 ;  /* 0x000000ff14147207 */ /* 0x000fe20006800000 */
[----:B------:R-:W-:Y:S01]  /*19c0*/  FFMA R19, R19, R28, R22 ;  /* 0x0000001c13137223 */ /* 0x000fe20000000016 */
[----:B------:R-:W-:Y:S01]  /*19d0*/  SEL R22, R27, RZ, P4 ;  /* 0x000000ff1b167207 */ /* 0x000fe20002000000 */
[----:B------:R-:W-:Y:S01]  /*19e0*/  FFMA R33, R33, R24, R18 ;  /* 0x0000001821217223 */ /* 0x000fe20000000012 */
[----:B------:R-:W-:Y:S01]  /*19f0*/  SEL R18, R26, RZ, P4 ;  /* 0x000000ff1a127207 */ /* 0x000fe20002000000 */
[----:B------:R-:W-:Y:S01]  /*1a00*/  FADD R26, R20, 1 ;  /* 0x3f800000141a7421 */ /* 0x000fe20000000000 */
[----:B------:R-:W-:-:S02]  /*1a10*/  SEL R23, R23, RZ, !P5 ;  /* 0x000000ff17177207 */ /* 0x000fc40006800000 */
[----:B------:R-:W-:Y:S02]  /*1a20*/  SEL R21, R21, RZ, !P5 ;  /* 0x000000ff15157207 */ /* 0x000fe40006800000 */
[----:B------:R-:W-:Y:S01]  /*1a30*/  PRMT R27, R22, 0x7632, R27 ;  /* 0x00007632161b7816 */ /* 0x000fe2000000001b */
[----:B------:R-:W-:Y:S01]  /*1a40*/  FADD R20, R23, 1 ;  /* 0x3f80000017147421 */ /* 0x000fe20000000000 */
[----:B------:R-:W-:Y:S01]  /*1a50*/  SEL R35, R38, RZ, P4 ;  /* 0x000000ff26237207 */ /* 0x000fe20002000000 */
[----:B------:R-:W-:Y:S01]  /*1a60*/  FMUL R11, R11, R26 ;  /* 0x0000001a0b0b7220 */ /* 0x000fe20000400000 */
[----:B------:R-:W-:Y:S01]  /*1a70*/  SEL R43, R43, RZ, !P5 ;  /* 0x000000ff2b2b7207 */ /* 0x000fe20006800000 */
[----:B------:R-:W-:Y:S01]  /*1a80*/  FADD R26, R21, 1 ;  /* 0x3f800000151a7421 */ /* 0x000fe20000000000 */
[----:B------:R-:W-:Y:S02]  /*1a90*/  SHF.L.U32 R27, R27, 0x10, RZ ;  /* 0x000000101b1b7819 */ /* 0x000fe400000006ff */
[----:B------:R-:W-:Y:S01]  /*1aa0*/  SEL R32, R37, RZ, P4 ;  /* 0x000000ff25207207 */ /* 0x000fe20002000000 */
[----:B------:R-:W-:Y:S01]  /*1ab0*/  FMUL R20, R9, R20 ;  /* 0x0000001409147220 */ /* 0x000fe20000400000 */
[----:B------:R-:W-:Y:S01]  /*1ac0*/  SEL R37, R39, RZ, P4 ;  /* 0x000000ff27257207 */ /* 0x000fe20002000000 */
[-CC-:B------:R-:W-:Y:S01]  /*1ad0*/  FFMA R9, R16, R5.reuse, R35.reuse ;  /* 0x0000000510097223 */ /* 0x180fe20000000023 */
[----:B------:R-:W-:Y:S01]  /*1ae0*/  FMUL R21, R13, R26 ;  /* 0x0000001a0d157220 */ /* 0x000fe20000400000 */
[----:B------:R-:W-:Y:S01]  /*1af0*/  SEL R34, R47, RZ, P4 ;  /* 0x000000ff2f227207 */ /* 0x000fe20002000000 */
[----:B------:R-:W-:Y:S01]  /*1b00*/  FMUL R13, R27, R0 ;  /* 0x000000001b0d7220 */ /* 0x000fe20000400000 */
[----:B------:R-:W-:Y:S01]  /*1b10*/  PRMT R35, R18, 0x7632, R35 ;  /* 0x0000763212237816 */ /* 0x000fe20000000023 */
[----:B------:R-:W-:Y:S01]  /*1b20*/  FADD R26, R43, 1 ;  /* 0x3f8000002b1a7421 */ /* 0x000fe20000000000 */
[----:B------:R-:W-:Y:S01]  /*1b30*/  SEL R30, R41, RZ, !P5 ;  /* 0x000000ff291e7207 */ /* 0x000fe20006800000 */
[----:B------:R-:W-:Y:S01]  /*1b40*/  FFMA R20, R20, R5, R37 ;  /* 0x0000000514147223 */ /* 0x000fe20000000025 */
[----:B------:R-:W-:-:S02]  /*1b50*/  SEL R36, R36, RZ, P4 ;  /* 0x000000ff24247207 */ /* 0x000fc40002000000 */
[----:B------:R-:W-:Y:S02]  /*1b60*/  SEL R40, R40, RZ, !P5 ;  /* 0x000000ff28287207 */ /* 0x000fe40006800000 */
[----:B------:R-:W-:Y:S01]  /*1b70*/  SHF.L.U32 R41, R18, 0x10, RZ ;  /* 0x0000001012297819 */ /* 0x000fe200000006ff */
[----:B------:R-:W-:Y:S01]  /*1b80*/  FFMA R13, R13, R26, R34 ;  /* 0x0000001a0d0d7223 */ /* 0x000fe20000000022 */
[----:B------:R-:W-:Y:S02]  /*1b90*/  SEL R39, R42, RZ, !P5 ;  /* 0x000000ff2a277207 */ /* 0x000fe40006800000 */
[----:B------:R-:W-:Y:S02]  /*1ba0*/  SHF.L.U32 R37, R22, 0x10, RZ ;  /* 0x0000001016257819 */ /* 0x000fe400000006ff */
[----:B------:R-:W-:Y:S01]  /*1bb0*/  SHF.L.U32 R35, R35, 0x10, RZ ;  /* 0x0000001023237819 */ /* 0x000fe200000006ff */
[-C--:B------:R-:W-:Y:S01]  /*1bc0*/  FFMA R32, R21, R5.reuse, R32 ;  /* 0x0000000515207223 */ /* 0x080fe20000000020 */
[----:B------:R-:W-:Y:S01]  /*1bd0*/  SEL R34, R45, RZ, P4 ;  /* 0x000000ff2d227207 */ /* 0x000fe20002000000 */
[----:B------:R-:W-:Y:S01]  /*1be0*/  FFMA R16, R11, R5, R36 ;  /* 0x000000050b107223 */ /* 0x000fe20000000024 */
[----:B------:R-:W-:Y:S01]  /*1bf0*/  SEL R45, R44, RZ, P4 ;  /* 0x000000ff2c2d7207 */ /* 0x000fe20002000000 */
[-C--:B------:R-:W-:Y:S01]  /*1c00*/  FMUL R18, R41, R0.reuse ;  /* 0x0000000029127220 */ /* 0x080fe20000400000 */
[----:B------:R-:W-:Y:S01]  /*1c10*/  SEL R21, R46, RZ, P4 ;  /* 0x000000ff2e157207 */ /* 0x000fe20002000000 */
[----:B------:R-:W-:Y:S01]  /*1c20*/  FADD R43, R40, 1 ;  /* 0x3f800000282b7421 */ /* 0x000fe20000000000 */
[-C--:B------:R-:W-:Y:S01]  /*1c30*/  FMUL R22, R37, R0.reuse ;  /* 0x0000000025167220 */ /* 0x080fe20000400000 */
[----:B------:R-:W-:Y:S01]  /*1c40*/  FADD R39, R39, 1 ;  /* 0x3f80000027277421 */ /* 0x000fe20000000000 */
[----:B------:R-:W-:Y:S01]  /*1c50*/  FMUL R23, R35, R0 ;  /* 0x0000000023177220 */ /* 0x000fe20000400000 */
[----:B------:R-:W-:Y:S01]  /*1c60*/  FADD R30, R30, 1 ;  /* 0x3f8000001e1e7421 */ /* 0x000fe20000000000 */
[----:B------:R-:W-:Y:S01]  /*1c70*/  FFMA R45, R18, R43, R45 ;  /* 0x0000002b122d7223 */ /* 0x000fe2000000002d */
[----:B------:R-:W-:-:S02]  /*1c80*/  FFMA R21, R22, R39, R21 ;  /* 0x0000002716157223 */ /* 0x000fc40000000015 */
[----:B------:R-:W-:Y:S01]  /*1c90*/  FFMA R23, R23, R30, R34 ;  /* 0x0000001e17177223 */ /* 0x000fe20000000022 */
[C---:B------:R-:W-:Y:S01]  /*1ca0*/  FFMA R20, R60.reuse, R33, R20 ;  /* 0x000000213c147223 */ /* 0x040fe20000000014 */
[----:B------:R-:W-:Y:S01]  /*1cb0*/  FFMA R32, R60, R19, R32 ;  /* 0x000000133c207223 */ /* 0x000fe20000000020 */
[----:B--2---:R-:W-:Y:S02]  /*1cc0*/  SEL R51, R51, RZ, P4 ;  /* 0x000000ff33337207 */ /* 0x004fe40002000000 */
[----:B------:R-:W-:Y:S02]  /*1cd0*/  SEL R47, R50, RZ, P4 ;  /* 0x000000ff322f7207 */ /* 0x000fe40002000000 */
[----:B------:R-:W-:Y:S02]  /*1ce0*/  SEL R49, R49, RZ, P4 ;  /* 0x000000ff31317207 */ /* 0x000fe40002000000 */
[----:B------:R-:W-:Y:S01]  /*1cf0*/  SEL R11, R48, RZ, P4 ;  /* 0x000000ff300b7207 */ /* 0x000fe20002000000 */
[-C--:B------:R-:W-:Y:S01]  /*1d00*/  FFMA R18, R10, R5.reuse, R51 ;  /* 0x000000050a127223 */ /* 0x080fe20000000033 */
[-C--:B------:R-:W-:Y:S01]  /*1d10*/  FFMA R22, R8, R5.reuse, R47 ;  /* 0x0000000508167223 */ /* 0x080fe2000000002f */
[----:B------:R-:W-:-:S02]  /*1d20*/  FFMA R14, R14, R5, R49 ;  /* 0x000000050e0e7223 */ /* 0x000fc40000000031 */
[----:B------:R-:W-:Y:S01]  /*1d30*/  FFMA R12, R12, R5, R11 ;  /* 0x000000050c0c7223 */ /* 0x000fe2000000000b */
[C---:B------:R-:W-:Y:S01]  /*1d40*/  FFMA R8, R60.reuse, R15, R16 ;  /* 0x0000000f3c087223 */ /* 0x040fe20000000010 */
        /* <DEDUP_REMOVED lines=12> */
[----:B------:R-:W-:Y:S01]  /*1e10*/  FFMA R12, R60, R45, R12 ;  /* 0x0000002d3c0c7223 */ /* 0x000fe2000000000c */
[----:B------:R-:W-:Y:S06]  /*1e20*/  BAR.SYNC 0x0 ;  /* 0x0000000000007b1d */ /* 0x000fec0000000000 */
[----:B------:R-:W-:Y:S04]  /*1e30*/  STS.128 [R7+0x10], R12 ;  /* 0x0000100c07007388 */ /* 0x000fe80000000c00 */
[----:B------:R-:W-:Y:S04]  /*1e40*/  STS.128 [R7], R8 ;  /* 0x0000000807007388 */ /* 0x000fe80000000c00 */
[----:B------:R-:W-:Y:S06]  /*1e50*/  BAR.SYNC 0x0 ;  /* 0x0000000000007b1d */ /* 0x000fec0000000000 */
[----:B------:R-:W0:Y:S04]  /*1e60*/  LDS.128 R16, [R63.X16] ;  /* 0x000000003f107984 */ /* 0x000e28000000cc00 */
[----:B------:R-:W1:Y:S01]  /*1e70*/  LDS.128 R20, [R63.X16+0x1000] ;  /* 0x001000003f147984 */ /* 0x000e62000000cc00 */
[----:B------:R-:W-:Y:S01]  /*1e80*/  FMUL R28, R28, R9 ;  /* 0x000000091c1c7220 */ /* 0x000fe20000400000 */
[----:B------:R-:W-:Y:S01]  /*1e90*/  LOP3.LUT R9, R3, UR4, RZ, 0xfc, !PT ;  /* 0x0000000403097c12 */ /* 0x000fe2000f8efcff */
[----:B------:R-:W-:-:S03]  /*1ea0*/  FMUL R32, R69, R8 ;  /* 0x0000000845207220 */ /* 0x000fc60000400000 */
[----:B------:R-:W-:Y:S01]  /*1eb0*/  ISETP.LT.U32.AND P5, PT, R9, 0x900, !P1 ;  /* 0x000009000900780c */ /* 0x000fe20004fa1070 */
[----:B------:R-:W-:Y:S01]  /*1ec0*/  IMAD R8, R2, 0x900, R9 ;  /* 0x0000090002087824 */ /* 0x000fe200078e0209 */
[----:B------:R-:W-:Y:S01]  /*1ed0*/  FMUL R24, R24, R11 ;  /* 0x0000000b18187220 */ /* 0x000fe20000400000 */
[----:B------:R-:W-:Y:S02]  /*1ee0*/  LOP3.LUT R11, R6, UR4, RZ, 0xfc, !PT ;  /* 0x00000004060b7c12 */ /* 0x000fe4000f8efcff */
[----:B------:R-:W-:Y:S02]  /*1ef0*/  IMAD.WIDE R8, R8, R61, c[0x0][0x160] ;  /* 0x0000580008087625 */ /* 0x000fe400078e023d */
[----:B------:R-:W-:Y:S01]  /*1f00*/  ISETP.LT.U32.AND P6, PT, R11, 0x900, !P1 ;  /* 0x000009000b00780c */ /* 0x000fe20004fc1070 */
[----:B------:R-:W-:Y:S01]  /*1f10*/  FMUL R34, R67, R10 ;  /* 0x0000000a43227220 */ /* 0x000fe20000400000 */
[----:B------:R-:W-:Y:S01]  /*1f20*/  FMUL R30, R30, R13 ;  /* 0x0000000d1e1e7220 */ /* 0x000fe20000400000 */
[----:B------:R-:W-:Y:S01]  /*1f30*/  FMUL R14, R39, R14 ;  /* 0x0000000e270e7220 */ /* 0x000fe20000400000 */
[----:B------:R-:W-:Y:S01]  /*1f40*/  FMUL R26, R26, R15 ;  /* 0x0000000f1a1a7220 */ /* 0x000fe20000400000 */
[----:B------:R-:W-:Y:S01]  /*1f50*/  FMUL R12, R43, R12 ;  /* 0x0000000c2b0c7220 */ /* 0x000fe20000400000 */
[----:B------:R-:W-:Y:S01]  /*1f60*/  IMAD R10, R2, 0x900, R11 ;  /* 0x00000900020a7824 */ /* 0x000fe200078e020b */
[----:B------:R-:W-:Y:S01]  /*1f70*/  FMUL R34, R25, R34 ;  /* 0x0000002219227220 */ /* 0x000fe20000400000 */
[----:B------:R-:W-:Y:S01]  /*1f80*/  FMUL R32, R65, R32 ;  /* 0x0000002041207220 */ /* 0x000fe20000400000 */
[----:B------:R-:W-:Y:S01]  /*1f90*/  FMUL R24, R31, R24 ;  /* 0x000000181f187220 */ /* 0x000fe20000400000 */
[----:B------:R-:W-:Y:S01]  /*1fa0*/  FMUL R28, R29, R28 ;  /* 0x0000001c1d1c7220 */ /* 0x000fe20000400000 */
[----:B------:R-:W-:Y:S01]  /*1fb0*/  FMUL R26, R27, R26 ;  /* 0x0000001a1b1a7220 */ /* 0x000fe20000400000 */
[----:B------:R-:W-:Y:S01]  /*1fc0*/  FMUL R14, R37, R14 ;  /* 0x0000000e250e7220 */ /* 0x000fe20000400000 */
[----:B------:R-:W-:Y:S01]  /*1fd0*/  FMUL R30, R35, R30 ;  /* 0x0000001e231e7220 */ /* 0x000fe20000400000 */
[----:B------:R-:W-:Y:S01]  /*1fe0*/  FMUL R12, R41, R12 ;  /* 0x0000000c290c7220 */ /* 0x000fe20000400000 */
[----:B------:R-:W-:Y:S01]  /*1ff0*/  IMAD.WIDE R10, R10, R61, c[0x0][0x160] ;  /* 0x000058000a0a7625 */ /* 0x000fe200078e023d */
[----:B0-----:R0:W-:Y:S01]  /*2000*/  @P5 STG.E.128 [R8.64], R16 ;  /* 0x0000001008005986 */ /* 0x0011e2000c101d06 */
[----:B------:R-:W-:-:S02]  /*2010*/  PLOP3.LUT P5, PT, PT, PT, UP0, 0x80, 0x0 ;  /* 0x000000000000781c */ /* 0x000fc40003faf008 */
[----:B------:R-:W-:Y:S02]  /*2020*/  FSEL R29, R34, -RZ, P4 ;  /* 0x800000ff221d7208 */ /* 0x000fe40002000000 */
[----:B------:R-:W-:Y:S02]  /*2030*/  FSEL R25, R32, -RZ, P4 ;  /* 0x800000ff20197208 */ /* 0x000fe40002000000 */
[----:B------:R-:W-:Y:S02]  /*2040*/  FSEL R24, R24, -RZ, P4 ;  /* 0x800000ff18187208 */ /* 0x000fe40002000000 */
[----:B------:R-:W-:Y:S02]  /*2050*/  FSEL R28, R28, -RZ, P4 ;  /* 0x800000ff1c1c7208 */ /* 0x000fe40002000000 */
[----:B------:R-:W-:Y:S02]  /*2060*/  FSEL R26, R26, -RZ, P4 ;  /* 0x800000ff1a1a7208 */ /* 0x000fe40002000000 */
[----:B------:R-:W-:-:S02]  /*2070*/  FSEL R13, R14, -RZ, P4 ;  /* 0x800000ff0e0d7208 */ /* 0x000fc40002000000 */
[----:B------:R-:W-:Y:S01]  /*2080*/  FSEL R30, R30, -RZ, P4 ;  /* 0x800000ff1e1e7208 */ /* 0x000fe20002000000 */
[----:B-1----:R1:W-:Y:S01]  /*2090*/  @P6 STG.E.128 [R10.64], R20 ;  /* 0x000000140a006986 */ /* 0x0023e2000c101d06 */
[----:B0-----:R-:W-:Y:S01]  /*20a0*/  FSEL R9, R12, -RZ, P4 ;  /* 0x800000ff0c097208 */ /* 0x001fe20002000000 */
[----:B------:R-:W-:Y:S02]  /*20b0*/  UPLOP3.LUT UP0, UPT, UPT, UPT, UPT, 0x40, 0x0 ;  /* 0x000000000000789c */ /* 0x000fe40003f0e870 */
[----:B------:R-:W-:Y:S01]  /*20c0*/  UMOV UR4, 0x800 ;  /* 0x0000080000047882 */ /* 0x000fe20000000000 */
[----:B------:R-:W-:Y:S01]  /*20d0*/  FADD R54, R29, R54 ;  /* 0x000000361d367221 */ /* 0x000fe20000000000 */
[----:B------:R-:W-:Y:S01]  /*20e0*/  FADD R52, R25, R52 ;  /* 0x0000003419347221 */ /* 0x000fe20000000000 */
[----:B------:R-:W-:Y:S01]  /*20f0*/  FADD R55, R24, R55 ;  /* 0x0000003718377221 */ /* 0x000fe20000000000 */
[----:B------:R-:W-:Y:S01]  /*2100*/  FADD R53, R28, R53 ;  /* 0x000000351c357221 */ /* 0x000fe20000000000 */
[----:B------:R-:W-:Y:S01]  /*2110*/  FADD R59, R26, R59 ;  /* 0x0000003b1a3b7221 */ /* 0x000fe20000000000 */
[----:B------:R-:W-:Y:S01]  /*2120*/  FADD R58, R13, R58 ;  /* 0x0000003a0d3a7221 */ /* 0x000fe20000000000 */
[----:B------:R-:W-:Y:S01]  /*2130*/  FADD R57, R30, R57 ;  /* 0x000000391e397221 */ /* 0x000fe20000000000 */
[----:B------:R-:W-:Y:S01]  /*2140*/  FADD R56, R9, R56 ;  /* 0x0000003809387221 */ /* 0x000fe20000000000 */
[----:B------:R-:W-:Y:S01]  /*2150*/  @!P5 CALL.REL.NOINC `(.L_x_1) ;  /* 0x000000100000d944 */ /* 0x000fe20003c00000 */
[----:B------:R-:W-:Y:S05]  /*2160*/  BRA `(.L_x_2) ;  /* 0xffffef9000007947 */ /* 0x000fea000383ffff */
.L_x_1:
[----:B------:R-:W-:Y:S01]  /*2170*/  FADD R53, R52, R53 ;  /* 0x0000003534357221 */ /* 0x000fe20000000000 */
[----:B-1----:R-:W0:Y:S01]  /*2180*/  S2R R11, SR_TID.X ;  /* 0x00000000000b7919 */ /* 0x002e220000002100 */
[----:B------:R-:W-:-:S02]  /*2190*/  UPLOP3.LUT UP0, UPT, UPT, UPT, UPT, 0x80, 0x0 ;  /* 0x000000000000789c */ /* 0x000fc40003f0f070 */
[----:B------:R-:W-:Y:S01]  /*21a0*/  FADD R54, R54, R53 ;  /* 0x0000003536367221 */ /* 0x000fe20000000000 */
[----:B------:R-:W-:Y:S06]  /*21b0*/  BAR.SYNC 0x0 ;  /* 0x0000000000007b1d */ /* 0x000fec0000000000 */
[----:B------:R-:W-:Y:S01]  /*21c0*/  FADD R55, R55, R54 ;  /* 0x0000003637377221 */ /* 0x000fe20000000000 */
[----:B------:R-:W-:-:S03]  /*21d0*/  UMOV UR4, URZ ;  /* 0x0000003f00047c82 */ /* 0x000fc60008000000 */
[----:B------:R-:W-:-:S04]  /*21e0*/  FADD R56, R56, R55 ;  /* 0x0000003738387221 */ /* 0x000fc80000000000 */
[----:B------:R-:W-:-:S04]  /*21f0*/  FADD R57, R57, R56 ;  /* 0x0000003839397221 */ /* 0x000fc80000000000 */
[----:B------:R-:W-:Y:S01]  /*2200*/  FADD R58, R58, R57 ;  /* 0x000000393a3a7221 */ /* 0x000fe20000000000 */
[----:B0-----:R-:W-:-:S03]  /*2210*/  SHF.R.U32.HI R10, RZ, 0x5, R11 ;  /* 0x00000005ff0a7819 */ /* 0x001fc6000001160b */
[----:B------:R-:W-:Y:S01]  /*2220*/  FADD R58, R59, R58 ;  /* 0x0000003a3b3a7221 */ /* 0x000fe20000000000 */
[----:B------:R-:W-:-:S04]  /*2230*/  SHF.L.U32 R10, R10, 0x2, RZ ;  /* 0x000000020a0a7819 */ /* 0x000fc800000006ff */
[----:B------:R-:W0:Y:S01]  /*2240*/  SHFL.BFLY PT, R3, R58, 0x10, 0x1f ;  /* 0x0e001f003a037f89 */ /* 0x000e2200000e0000 */
[----:B------:R-:W-:Y:S01]  /*2250*/  LOP3.LUT R10, R10, 0x1c, RZ, 0xe2, !PT ;  /* 0x0000001c0a0a7812 */ /* 0x000fe200078ee2ff */
[----:B0-----:R-:W-:-:S05]  /*2260*/  FADD R3, R58, R3 ;  /* 0x000000033a037221 */ /* 0x001fca0000000000 */
[----:B------:R-:W0:Y:S02]  /*2270*/  SHFL.BFLY PT, R6, R3, 0x8, 0x1f ;  /* 0x0d001f0003067f89 */ /* 0x000e2400000e0000 */
[----:B0-----:R-:W-:-:S05]  /*2280*/  FADD R6, R3, R6 ;  /* 0x0000000603067221 */ /* 0x001fca0000000000 */
[----:B------:R-:W0:Y:S02]  /*2290*/  SHFL.BFLY PT, R5, R6, 0x4, 0x1f ;  /* 0x0c801f0006057f89 */ /* 0x000e2400000e0000 */
[----:B0-----:R-:W-:-:S05]  /*22a0*/  FADD R5, R6, R5 ;  /* 0x0000000506057221 */ /* 0x001fca0000000000 */
[----:B------:R-:W0:Y:S02]  /*22b0*/  SHFL.BFLY PT, R8, R5, 0x2, 0x1f ;  /* 0x0c401f0005087f89 */ /* 0x000e2400000e0000 */
[----:B0-----:R-:W-:-:S05]  /*22c0*/  FADD R8, R5, R8 ;  /* 0x0000000805087221 */ /* 0x001fca0000000000 */
[----:B------:R-:W0:Y:S02]  /*22d0*/  SHFL.BFLY PT, R7, R8, 0x1, 0x1f ;  /* 0x0c201f0008077f89 */ /* 0x000e2400000e0000 */
[----:B0-----:R-:W-:-:S05]  /*22e0*/  FADD R7, R8, R7 ;  /* 0x0000000708077221 */ /* 0x001fca0000000000 */
[----:B------:R-:W-:Y:S04]  /*22f0*/  @!P2 STS [R10], R7 ;  /* 0x000000070a00a388 */ /* 0x000fe80000000800 */
[----:B------:R-:W-:Y:S06]  /*2300*/  BAR.SYNC 0x0 ;  /* 0x0000000000007b1d */ /* 0x000fec0000000000 */
[----:B------:R-:W0:Y:S01]  /*2310*/  @!P3 LDS R9, [R11.X4] ;  /* 0x000000000b09b984 */ /* 0x000e220000004800 */
[----:B------:R-:W-:-:S04]  /*2320*/  FMUL R7, R0, R0 ;  /* 0x0000000000077220 */ /* 0x000fc80000400000 */
[----:B------:R-:W-:Y:S01]  /*2330*/  FMUL R10, R7, R0 ;  /* 0x00000000070a7220 */ /* 0x000fe20000400000 */
[----:B0-----:R-:W0:Y:S02]  /*2340*/  SHFL.BFLY PT, R6, R9, 0x4, 0x1f ;  /* 0x0c801f0009067f89 */ /* 0x001e2400000e0000 */
[----:B0-----:R-:W-:-:S05]  /*2350*/  FADD R6, R9, R6 ;  /* 0x0000000609067221 */ /* 0x001fca0000000000 */
[----:B------:R-:W0:Y:S02]  /*2360*/  SHFL.BFLY PT, R3, R6, 0x2, 0x1f ;  /* 0x0c401f0006037f89 */ /* 0x000e2400000e0000 */
[----:B0-----:R-:W-:-:S05]  /*2370*/  FADD R5, R6, R3 ;  /* 0x0000000306057221 */ /* 0x001fca0000000000 */
[----:B------:R-:W0:Y:S02]  /*2380*/  SHFL.BFLY PT, R8, R5, 0x1, 0x1f ;  /* 0x0c201f0005087f89 */ /* 0x000e2400000e0000 */
[----:B0-----:R-:W-:-:S05]  /*2390*/  FADD R8, R5, R8 ;  /* 0x0000000805087221 */ /* 0x001fca0000000000 */
[----:B------:R-:W-:Y:S04]  /*23a0*/  @P0 STS [R11.X4], R8 ;  /* 0x000000080b000388 */ /* 0x000fe80000004800 */
[----:B------:R-:W-:Y:S06]  /*23b0*/  BAR.SYNC 0x0 ;  /* 0x0000000000007b1d */ /* 0x000fec0000000000 */
[----:B------:R-:W0:Y:S02]  /*23c0*/  LDS R3, [RZ] ;  /* 0x00000000ff037984 */ /* 0x000e240000000800 */
[----:B0-----:R-:W-:-:S04]  /*23d0*/  FMUL R3, R3, -0.5 ;  /* 0xbf00000003037820 */ /* 0x001fc80000400000 */
[----:B------:R-:W-:-:S04]  /*23e0*/  FMUL R3, R3, R10 ;  /* 0x0000000a03037220 */ /* 0x000fc80000400000 */
[----:B------:R-:W-:-:S01]  /*23f0*/  FMUL R3, R3, 0.00043402778101153671741 ;  /* 0x39e38e3903037820 */ /* 0x000fc20000400000 */
.L_x_3:
[C---:B0-----:R-:W-:Y:S01]  /*2400*/  IADD3 R7, P0, R62.reuse, UR4, RZ ;  /* 0x000000043e077c10 */ /* 0x041fe2000ff1e0ff */
[----:B------:R-:W-:Y:S01]  /*2410*/  CS2R R10, SRZ ;  /* 0x00000000000a7805 */ /* 0x000fe2000001ff00 */
[----:B------:R-:W-:Y:S01]  /*2420*/  LOP3.LUT R31, R62, UR4, RZ, 0xfc, !PT ;  /* 0x000000043e1f7c12 */ /* 0x000fe2000f8efcff */
[----:B------:R-:W-:Y:S01]  /*2430*/  CS2R R12, SRZ ;  /* 0x00000000000c7805 */ /* 0x000fe2000001ff00 */
[----:B------:R-:W-:Y:S01]  /*2440*/  IADD3.X R8, RZ, RZ, RZ, P0, !PT ;  /* 0x000000ffff087210 */ /* 0x000fe200007fe4ff */
[----:B------:R-:W-:Y:S01]  /*2450*/  CS2R R14, SRZ ;  /* 0x00000000000e7805 */ /* 0x000fe2000001ff00 */
[----:B------:R-:W-:Y:S02]  /*2460*/  LEA R6, P0, R7, c[0x0][0x190], 0x2 ;  /* 0x0000640007067a11 */ /* 0x000fe400078010ff */
[----:B------:R-:W-:Y:S02]  /*2470*/  ISETP.GE.U32.AND P1, PT, R31, 0x900, PT ;  /* 0x000009001f00780c */ /* 0x000fe40003f26070 */
[----:B------:R-:W-:-:S02]  /*2480*/  LOP3.LUT R5, R4, UR4, RZ, 0xfc, !PT ;  /* 0x0000000404057c12 */ /* 0x000fc4000f8efcff */
[----:B------:R-:W-:Y:S02]  /*2490*/  LEA.HI.X R7, R7, c[0x0][0x194], R8, 0x2, P0 ;  /* 0x0000650007077a11 */ /* 0x000fe400000f1408 */
[C---:B------:R-:W-:Y:S01]  /*24a0*/  ISETP.LT.AND P0, PT, R2.reuse, 0x4, !P1 ;  /* 0x000000040200780c */ /* 0x040fe20004f01270 */
[----:B------:R-:W-:Y:S01]  /*24b0*/  CS2R R8, SRZ ;  /* 0x0000000000087805 */ /* 0x000fe2000001ff00 */
[----:B------:R-:W-:Y:S01]  /*24c0*/  MOV R28, 0x4 ;  /* 0x00000004001c7802 */ /* 0x000fe20000000f00 */
[----:B------:R-:W-:-:S04]  /*24d0*/  IMAD R5, R2, 0x900, R5 ;  /* 0x0000090002057824 */ /* 0x000fc800078e0205 */
[-C--:B------:R-:W-:Y:S01]  /*24e0*/  IMAD.WIDE R16, R5, R28.reuse, c[0x0][0x160] ;  /* 0x0000580005107625 */ /* 0x080fe200078e021c */
[----:B------:R0:W2:Y:S01]  /*24f0*/  @!P1 LDG.E.EL.128 R8, [R6.64+0x10] ;  /* 0x0000100606089981 */ /* 0x0000a2000c2e1d00 */
[----:B------:R-:W-:Y:S01]  /*2500*/  CS2R R24, SRZ ;  /* 0x0000000000187805 */ /* 0x000fe2000001ff00 */
[----:B------:R-:W-:Y:S01]  /*2510*/  CS2R R26, SRZ ;  /* 0x00000000001a7805 */ /* 0x000fe2000001ff00 */
[----:B------:R-:W-:Y:S01]  /*2520*/  IMAD R5, R2, 0x900, R31 ;  /* 0x0000090002057824 */ /* 0x000fe200078e021f */
[----:B------:R-:W-:Y:S01]  /*2530*/  CS2R R20, SRZ ;  /* 0x0000000000147805 */ /* 0x000fe2000001ff00 */
[----:B------:R1:W3:Y:S01]  /*2540*/  @P0 LDG.E.EF.128 R12, [R16.64] ;  /* 0x00000006100c0981 */ /* 0x0002e2000c0e1d00 */
[----:B------:R-:W-:Y:S01]  /*2550*/  IMAD.WIDE.U32 R30, R31, R28, c[0x0][0x190] ;  /* 0x000064001f1e7625 */ /* 0x000fe200078e001c */
[----:B------:R-:W-:-:S03]  /*2560*/  CS2R R22, SRZ ;  /* 0x0000000000167805 */ /* 0x000fc6000001ff00 */
[C---:B------:R-:W-:Y:S01]  /*2570*/  IMAD.WIDE R28, R5.reuse, R28, c[0x0][0x160] ;  /* 0x00005800051c7625 */ /* 0x040fe200078e021c */
[----:B------:R-:W4:Y:S01]  /*2580*/  @!P1 LDG.E.EL.128 R24, [R30.64] ;  /* 0x000000061e189981 */ /* 0x000f22000c2e1d00 */
[----:B0-----:R-:W-:Y:S01]  /*2590*/  MOV R6, 0x2 ;  /* 0x0000000200067802 */ /* 0x001fe20000000f00 */
[----:B------:R-:W-:Y:S02]  /*25a0*/  CS2R R18, SRZ ;  /* 0x0000000000127805 */ /* 0x000fe4000001ff00 */
[----:B------:R0:W5:Y:S01]  /*25b0*/  @P0 LDG.E.EF.128 R20, [R28.64] ;  /* 0x000000061c140981 */ /* 0x000162000c0e1d00 */
[----:B-1----:R-:W-:Y:S01]  /*25c0*/  CS2R R16, SRZ ;  /* 0x0000000000107805 */ /* 0x002fe2000001ff00 */
[----:B------:R-:W-:-:S05]  /*25d0*/  IMAD.WIDE R32, R5, R6, c[0x0][0x180] ;  /* 0x0000600005207625 */ /* 0x000fca00078e0206 */
[----:B------:R1:W5:Y:S01]  /*25e0*/  @P0 LDG.E.EF.128 R16, [R32.64] ;  /* 0x0000000620100981 */ /* 0x000362000c0e1d00 */
[----:B------:R-:W-:Y:S01]  /*25f0*/  UMOV UR4, 0x800 ;  /* 0x0000080000047882 */ /* 0x000fe20000000000 */
[----:B--2---:R-:W-:Y:S02]  /*2600*/  SEL R7, R8, RZ, !P1 ;  /* 0x000000ff08077207 */ /* 0x004fe40004800000 */
[----:B------:R-:W-:Y:S02]  /*2610*/  SEL R8, R9, RZ, !P1 ;  /* 0x000000ff09087207 */ /* 0x000fe40004800000 */
[----:B------:R-:W-:Y:S01]  /*2620*/  SEL R9, R10, RZ, !P1 ;  /* 0x000000ff0a097207 */ /* 0x000fe20004800000 */
[----:B------:R-:W-:Y:S01]  /*2630*/  FADD R7, R7, 1 ;  /* 0x3f80000007077421 */ /* 0x000fe20000000000 */
[----:B---3--:R-:W-:Y:S01]  /*2640*/  SEL R12, R12, RZ, P0 ;  /* 0x000000ff0c0c7207 */ /* 0x008fe20000000000 */
[----:B------:R-:W-:Y:S01]  /*2650*/  FADD R8, R8, 1 ;  /* 0x3f80000008087421 */ /* 0x000fe20000000000 */
[----:B------:R-:W-:Y:S01]  /*2660*/  SEL R13, R13, RZ, P0 ;  /* 0x000000ff0d0d7207 */ /* 0x000fe20000000000 */
[----:B------:R-:W-:Y:S01]  /*2670*/  FADD R9, R9, 1 ;  /* 0x3f80000009097421 */ /* 0x000fe20000000000 */
[----:B------:R-:W-:Y:S01]  /*2680*/  SEL R10, R11, RZ, !P1 ;  /* 0x000000ff0b0a7207 */ /* 0x000fe20004800000 */
[----:B0-----:R-:W-:Y:S01]  /*2690*/  FMUL R29, R12, R7 ;  /* 0x000000070c1d7220 */ /* 0x001fe20000400000 */
[----:B----4-:R-:W-:Y:S01]  /*26a0*/  SEL R7, R24, RZ, !P1 ;  /* 0x000000ff18077207 */ /* 0x010fe20004800000 */
[----:B------:R-:W-:Y:S01]  /*26b0*/  FMUL R31, R13, R8 ;  /* 0x000000080d1f7220 */ /* 0x000fe20000400000 */
[----:B------:R-:W-:Y:S01]  /*26c0*/  SEL R8, R25, RZ, !P1 ;  /* 0x000000ff19087207 */ /* 0x000fe20004800000 */
[----:B------:R-:W-:Y:S01]  /*26d0*/  FADD R10, R10, 1 ;  /* 0x3f8000000a0a7421 */ /* 0x000fe20000000000 */
[----:B------:R-:W-:Y:S01]  /*26e0*/  SEL R14, R14, RZ, P0 ;  /* 0x000000ff0e0e7207 */ /* 0x000fe20000000000 */
[----:B------:R-:W-:Y:S01]  /*26f0*/  FADD R7, R7, 1 ;  /* 0x3f80000007077421 */ /* 0x000fe20000000000 */
[----:B------:R-:W-:Y:S01]  /*2700*/  SEL R15, R15, RZ, P0 ;  /* 0x000000ff0f0f7207 */ /* 0x000fe20000000000 */
[----:B------:R-:W-:Y:S01]  /*2710*/  FADD R8, R8, 1 ;  /* 0x3f80000008087421 */ /* 0x000fe20000000000 */
[----:B-----5:R-:W-:Y:S01]  /*2720*/  SEL R20, R20, RZ, P0 ;  /* 0x000000ff14147207 */ /* 0x020fe20000000000 */
[----:B-1----:R-:W-:Y:S01]  /*2730*/  FMUL R33, R14, R9 ;  /* 0x000000090e217220 */ /* 0x002fe20000400000 */
[----:B------:R-:W-:Y:S01]  /*2740*/  SEL R26, R26, RZ, !P1 ;  /* 0x000000ff1a1a7207 */ /* 0x000fe20004800000 */
[----:B------:R-:W-:Y:S01]  /*2750*/  FMUL R35, R15, R10 ;  /* 0x0000000a0f237220 */ /* 0x000fe20000400000 */
[----:B------:R-:W-:Y:S01]  /*2760*/  SEL R11, R21, RZ, P0 ;  /* 0x000000ff150b7207 */ /* 0x000fe20000000000 */
[----:B------:R-:W-:Y:S01]  /*2770*/  FMUL R9, R20, R7 ;  /* 0x0000000714097220 */ /* 0x000fe20000400000 */
[----:B------:R-:W-:Y:S01]  /*2780*/  SEL R27, R27, RZ, !P1 ;  /* 0x000000ff1b1b7207 */ /* 0x000fe20004800000 */
[----:B------:R-:W-:Y:S01]  /*2790*/  FADD R7, R26, 1 ;  /* 0x3f8000001a077421 */ /* 0x000fe20000000000 */
[----:B------:R-:W-:Y:S01]  /*27a0*/  SEL R22, R22, RZ, P0 ;  /* 0x000000ff16167207 */ /* 0x000fe20000000000 */
[----:B------:R-:W-:Y:S01]  /*27b0*/  FMUL R11, R11, R8 ;  /* 0x000000080b0b7220 */ /* 0x000fe20000400000 */
[----:B------:R-:W-:Y:S01]  /*27c0*/  SEL R15, R23, RZ, P0 ;  /* 0x000000ff170f7207 */ /* 0x000fe20000000000 */
[----:B------:R-:W-:Y:S01]  /*27d0*/  FADD R8, R27, 1 ;  /* 0x3f8000001b087421 */ /* 0x000fe20000000000 */
[----:B------:R-:W-:Y:S01]  /*27e0*/  SEL R16, R16, RZ, P0 ;  /* 0x000000ff10107207 */ /* 0x000fe20000000000 */
[----:B------:R-:W-:Y:S01]  /*27f0*/  FMUL R13, R22, R7 ;  /* 0x00000007160d7220 */ /* 0x000fe20000400000 */
[----:B------:R-:W-:Y:S01]  /*2800*/  SEL R17, R17, RZ, P0 ;  /* 0x000000ff11117207 */ /* 0x000fe20000000000 */
[----:B------:R-:W-:Y:S01]  /*2810*/  FMUL R15, R15, R8 ;  /* 0x000000080f0f7220 */ /* 0x000fe20000400000 */
[----:B------:R-:W-:Y:S01]  /*2820*/  PRMT R7, R16, 0x7632, R7 ;  /* 0x0000763210077816 */ /* 0x000fe20000000007 */
[----:B------:R-:W-:Y:S01]  /*2830*/  FMUL R12, R9, R0 ;  /* 0x00000000090c7220 */ /* 0x000fe20000400000 */
[----:B------:R-:W-:-:S02]  /*2840*/  SHF.L.U32 R8, R17, 0x10, RZ ;  /* 0x0000001011087819 */ /* 0x000fc400000006ff */
[----:B------:R-:W-:Y:S02]  /*2850*/  SHF.L.U32 R16, R16, 0x10, RZ ;  /* 0x0000001010107819 */ /* 0x000fe400000006ff */
[----:B------:R-:W-:Y:S01]  /*2860*/  SHF.L.U32 R10, R7, 0x10, RZ ;  /* 0x00000010070a7819 */ /* 0x000fe200000006ff */
[----:B------:R-:W-:Y:S01]  /*2870*/  FMUL R14, R3, R8 ;  /* 0x00000008030e7220 */ /* 0x000fe20000400000 */
[----:B------:R-:W-:Y:S01]  /*2880*/  PRMT R17, R17, 0x7632, R17 ;  /* 0x0000763211117816 */ /* 0x000fe20000000011 */
[C---:B------:R-:W-:Y:S01]  /*2890*/  FFMA R20, R3.reuse, R16, R12 ;  /* 0x0000001003147223 */ /* 0x040fe2000000000c */
[----:B------:R-:W-:Y:S01]  /*28a0*/  SEL R18, R18, RZ, P0 ;  /* 0x000000ff12127207 */ /* 0x000fe20000000000 */
[----:B------:R-:W-:Y:S01]  /*28b0*/  FMUL R12, R3, R10 ;  /* 0x0000000a030c7220 */ /* 0x000fe20000400000 */
[----:B------:R-:W-:Y:S01]  /*28c0*/  FFMA R13, R13, R0, R14 ;  /* 0x000000000d0d7223 */ /* 0x000fe2000000000e */
[----:B------:R-:W-:Y:S01]  /*28d0*/  SEL R19, R19, RZ, P0 ;  /* 0x000000ff13137207 */ /* 0x000fe20000000000 */
[----:B------:R-:W-:Y:S01]  /*28e0*/  FFMA R9, R3, R16, R20 ;  /* 0x0000001003097223 */ /* 0x000fe20000000014 */
[----:B------:R-:W-:Y:S01]  /*28f0*/  FFMA R28, R11, R0, R12 ;  /* 0x000000000b1c7223 */ /* 0x000fe2000000000c */
[----:B------:R-:W-:Y:S01]  /*2900*/  SHF.L.U32 R12, R17, 0x10, RZ ;  /* 0x00000010110c7819 */ /* 0x000fe200000006ff */
[C---:B------:R-:W-:Y:S01]  /*2910*/  FFMA R13, R3.reuse, R8, R13 ;  /* 0x00000008030d7223 */ /* 0x040fe2000000000d */
[C---:B------:R-:W-:Y:S01]  /*2920*/  PRMT R7, R18.reuse, 0x7632, R7 ;  /* 0x0000763212077816 */ /* 0x040fe20000000007 */
[----:B------:R-:W-:Y:S01]  /*2930*/  FFMA R28, R3, R10, R28 ;  /* 0x0000000a031c7223 */ /* 0x000fe2000000001c */
[----:B------:R-:W-:Y:S01]  /*2940*/  PRMT R8, R19, 0x7632, R8 ;  /* 0x0000763213087816 */ /* 0x000fe20000000008 */
[----:B------:R-:W-:Y:S01]  /*2950*/  FMUL R20, R3, R12 ;  /* 0x0000000c03147220 */ /* 0x000fe20000400000 */
[----:B------:R-:W-:-:S02]  /*2960*/  SHF.L.U32 R18, R18, 0x10, RZ ;  /* 0x0000001012127819 */ /* 0x000fc400000006ff */
[----:B------:R-:W-:Y:S01]  /*2970*/  SHF.L.U32 R14, R7, 0x10, RZ ;  /* 0x00000010070e7819 */ /* 0x000fe200000006ff */
[----:B------:R-:W-:Y:S01]  /*2980*/  FFMA R15, R15, R0, R20 ;  /* 0x000000000f0f7223 */ /* 0x000fe20000000014 */
[----:B------:R-:W-:Y:S01]  /*2990*/  SHF.L.U32 R16, R19, 0x10, RZ ;  /* 0x0000001013107819 */ /* 0x000fe200000006ff */
[C---:B------:R-:W-:Y:S01]  /*29a0*/  FMUL R20, R3.reuse, R18 ;  /* 0x0000001203147220 */ /* 0x040fe20000400000 */
[----:B------:R-:W-:Y:S01]  /*29b0*/  SHF.L.U32 R8, R8, 0x10, RZ ;  /* 0x0000001008087819 */ /* 0x000fe200000006ff */
[C---:B------:R-:W-:Y:S01]  /*29c0*/  FMUL R22, R3.reuse, R14 ;  /* 0x0000000e03167220 */ /* 0x040fe20000400000 */
[C---:B------:R-:W-:Y:S01]  /*29d0*/  FFMA R12, R3.reuse, R12, R15 ;  /* 0x0000000c030c7223 */ /* 0x040fe2000000000f */
[----:B------:R-:W-:Y:S01]  /*29e0*/  FMUL R24, R3, R16 ;  /* 0x0000001003187220 */ /* 0x000fe20000400000 */
[----:B------:R-:W-:Y:S01]  /*29f0*/  FFMA R29, R29, R0, R20 ;  /* 0x000000001d1d7223 */ /* 0x000fe20000000014 */
[----:B------:R-:W-:Y:S01]  /*2a00*/  FMUL R26, R3, R8 ;  /* 0x00000008031a7220 */ /* 0x000fe20000400000 */
[-C--:B------:R-:W-:Y:S01]  /*2a10*/  FFMA R31, R31, R0.reuse, R22 ;  /* 0x000000001f1f7223 */ /* 0x080fe20000000016 */
[----:B------:R-:W-:Y:S01]  /*2a20*/  FFMA R33, R33, R0, R24 ;  /* 0x0000000021217223 */ /* 0x000fe20000000018 */
[----:B------:R-:W-:Y:S01]  /*2a30*/  FFMA R29, R3, R18, R29 ;  /* 0x00000012031d7223 */ /* 0x000fe2000000001d */
[----:B------:R-:W-:Y:S01]  /*2a40*/  FFMA R35, R35, R0, R26 ;  /* 0x0000000023237223 */ /* 0x000fe2000000001a */
[C---:B------:R-:W-:Y:S01]  /*2a50*/  FFMA R14, R3.reuse, R14, R31 ;  /* 0x0000000e030e7223 */ /* 0x040fe2000000001f */
[C---:B------:R-:W-:Y:S01]  /*2a60*/  FFMA R33, R3.reuse, R16, R33 ;  /* 0x0000001003217223 */ /* 0x040fe20000000021 */
[----:B------:R-:W-:Y:S01]  /*2a70*/  F2FP.BF16.F32.PACK_AB R16, R28, R9 ;  /* 0x000000091c10723e */ /* 0x000fe200000010ff */
[----:B------:R-:W-:Y:S01]  /*2a80*/  FFMA R8, R3, R8, R35 ;  /* 0x0000000803087223 */ /* 0x000fe20000000023 */
[----:B------:R-:W-:Y:S01]  /*2a90*/  F2FP.BF16.F32.PACK_AB R17, R12, R13 ;  /* 0x0000000d0c11723e */ /* 0x000fe200000010ff */
[----:B------:R-:W-:Y:S01]  /*2aa0*/  IMAD.WIDE R6, R5, R6, c[0x0][0x1b0] ;  /* 0x00006c0005067625 */ /* 0x000fe200078e0206 */
[----:B------:R-:W-:-:S02]  /*2ab0*/  F2FP.BF16.F32.PACK_AB R18, R14, R29 ;  /* 0x0000001d0e12723e */ /* 0x000fc400000010ff */
[----:B------:R-:W-:-:S05]  /*2ac0*/  F2FP.BF16.F32.PACK_AB R19, R8, R33 ;  /* 0x000000210813723e */ /* 0x000fca00000010ff */
[----:B------:R0:W-:Y:S01]  /*2ad0*/  @P0 STG.E.128 [R6.64], R16 ;  /* 0x0000001006000986 */ /* 0x0001e2000c101d06 */
[----:B------:R-:W-:Y:S01]  /*2ae0*/  PLOP3.LUT P0, PT, PT, PT, UP0, 0x80, 0x0 ;  /* 0x000000000000781c */ /* 0x000fe20003f0f008 */
[----:B------:R-:W-:-:S12]  /*2af0*/  UPLOP3.LUT UP0, UPT, UPT, UPT, UPT, 0x40, 0x0 ;  /* 0x000000000000789c */ /* 0x000fd80003f0e870 */
[----:B------:R-:W-:Y:S05]  /*2b00*/  @P0 BRA `(.L_x_3) ;  /* 0xfffff8f000000947 */ /* 0x000fea000383ffff */
[----:B------:R-:W-:Y:S05]  /*2b10*/  EXIT ;  /* 0x000000000000794d */ /* 0x000fea0003800000 */
.L_x_4:
[----:B------:R-:W-:-:S00]  /*2b20*/  BRA `(.L_x_4) ;  /* 0xfffffff000007947 */ /* 0x000fc0000383ffff */
[----:B------:R-:W-:-:S00]  /*2b30*/  NOP ;  /* 0x0000000000007918 */ /* 0x000fc00000000000 */
        /* <DEDUP_REMOVED lines=12> */
.L_x_5:


//--------------------- .nv.shared.triton__0d1d2d3d4d5d6d7d8d9d10d1112de --------------------------
	.section	.nv.shared.triton__0d1d2d3d4d5d6d7d8d9d10d1112de,"aw",@nobits
	.align	16
